//
// Generated by NVIDIA NVVM Compiler
//
// Compiler Build ID: CL-36424714
// Cuda compilation tools, release 13.0, V13.0.88
// Based on NVVM 20.0.0
//

.version 9.0
.target sm_100
.address_size 64

	// .globl	_Z10initCurandP17curandStateXORWOWy
.global .align 4 .b8 precalc_xorwow_matrix[102400];
.global .align 4 .b8 precalc_xorwow_offset_matrix[102400];
.global .align 4 .b8 mrg32k3aM1[2304];
.global .align 4 .b8 mrg32k3aM2[2304];
.global .align 4 .b8 mrg32k3aM1SubSeq[2016];
.global .align 4 .b8 mrg32k3aM2SubSeq[2016];
.global .align 4 .b8 mrg32k3aM1Seq[2304];
.global .align 4 .b8 mrg32k3aM2Seq[2304];
.const .align 8 .b8 __cr_lgamma_table[72];
.const .align 4 .b8 d_WORMS[20];
.const .align 4 .b8 d_NUTRIENTS[20];

.visible .entry _Z10initCurandP17curandStateXORWOWy(
	.param .u64 .ptr .align 1 _Z10initCurandP17curandStateXORWOWy_param_0,
	.param .u64 _Z10initCurandP17curandStateXORWOWy_param_1
)
{
	.reg .pred 	%p<24>;
	.reg .b32 	%r<419>;
	.reg .b64 	%rd<19>;

	ld.param.u64 	%rd8, [_Z10initCurandP17curandStateXORWOWy_param_0];
	ld.param.u64 	%rd9, [_Z10initCurandP17curandStateXORWOWy_param_1];
	cvta.to.global.u64 	%rd10, %rd8;
	mov.u32 	%r182, %ctaid.x;
	mov.u32 	%r183, %ntid.x;
	mov.u32 	%r184, %tid.x;
	mov.u32 	%r185, %ctaid.y;
	mov.u32 	%r186, %ntid.y;
	mov.u32 	%r187, %tid.y;
	mad.lo.s32 	%r188, %r185, %r186, %r187;
	mov.u32 	%r189, %nctaid.x;
	mad.lo.s32 	%r190, %r188, %r189, %r182;
	mad.lo.s32 	%r191, %r190, %r183, %r184;
	cvt.s64.s32 	%rd18, %r191;
	mul.wide.s32 	%rd11, %r191, 48;
	add.s64 	%rd2, %rd10, %rd11;
	cvt.u32.u64 	%r192, %rd9;
	xor.b32  	%r193, %r192, -1429050551;
	mul.lo.s32 	%r194, %r193, 1099087573;
	{ .reg .b32 tmp; mov.b64 {tmp, %r195}, %rd9; }
	xor.b32  	%r196, %r195, -136515619;
	mul.lo.s32 	%r197, %r196, -1703105765;
	add.s32 	%r198, %r194, %r197;
	add.s32 	%r199, %r198, 6615241;
	add.s32 	%r200, %r194, 123456789;
	st.global.v2.u32 	[%rd2], {%r199, %r200};
	xor.b32  	%r201, %r194, 362436069;
	add.s32 	%r202, %r197, 521288629;
	st.global.v2.u32 	[%rd2+8], {%r201, %r202};
	xor.b32  	%r203, %r197, 88675123;
	add.s32 	%r204, %r194, 5783321;
	st.global.v2.u32 	[%rd2+16], {%r203, %r204};
	setp.eq.s32 	%p1, %r191, 0;
	@%p1 bra 	$L__BB0_42;
	mov.b32 	%r325, 0;
$L__BB0_2:
	and.b64  	%rd4, %rd18, 3;
	setp.eq.s64 	%p2, %rd4, 0;
	@%p2 bra 	$L__BB0_41;
	mul.wide.u32 	%rd12, %r325, 3200;
	mov.u64 	%rd13, precalc_xorwow_matrix;
	add.s64 	%rd5, %rd13, %rd12;
	cvt.u32.u64 	%r2, %rd4;
	mov.b32 	%r326, 0;
$L__BB0_4:
	mov.b32 	%r339, 0;
	mov.u32 	%r340, %r339;
	mov.u32 	%r341, %r339;
	mov.u32 	%r342, %r339;
	mov.u32 	%r343, %r339;
	mov.u32 	%r332, %r339;
$L__BB0_5:
	mul.wide.u32 	%rd14, %r332, 4;
	add.s64 	%rd15, %rd2, %rd14;
	ld.global.u32 	%r10, [%rd15+4];
	shl.b32 	%r11, %r332, 5;
	mov.b32 	%r338, 0;
$L__BB0_6:
	.pragma "nounroll";
	shr.u32 	%r209, %r10, %r338;
	and.b32  	%r210, %r209, 1;
	setp.eq.b32 	%p3, %r210, 1;
	not.pred 	%p4, %p3;
	add.s32 	%r211, %r11, %r338;
	mul.lo.s32 	%r212, %r211, 5;
	mul.wide.u32 	%rd16, %r212, 4;
	add.s64 	%rd6, %rd5, %rd16;
	@%p4 bra 	$L__BB0_8;
	ld.global.u32 	%r213, [%rd6];
	xor.b32  	%r343, %r343, %r213;
	ld.global.u32 	%r214, [%rd6+4];
	xor.b32  	%r342, %r342, %r214;
	ld.global.u32 	%r215, [%rd6+8];
	xor.b32  	%r341, %r341, %r215;
	ld.global.u32 	%r216, [%rd6+12];
	xor.b32  	%r340, %r340, %r216;
	ld.global.u32 	%r217, [%rd6+16];
	xor.b32  	%r339, %r339, %r217;
$L__BB0_8:
	and.b32  	%r219, %r209, 2;
	setp.eq.s32 	%p5, %r219, 0;
	@%p5 bra 	$L__BB0_10;
	ld.global.u32 	%r220, [%rd6+20];
	xor.b32  	%r343, %r343, %r220;
	ld.global.u32 	%r221, [%rd6+24];
	xor.b32  	%r342, %r342, %r221;
	ld.global.u32 	%r222, [%rd6+28];
	xor.b32  	%r341, %r341, %r222;
	ld.global.u32 	%r223, [%rd6+32];
	xor.b32  	%r340, %r340, %r223;
	ld.global.u32 	%r224, [%rd6+36];
	xor.b32  	%r339, %r339, %r224;
$L__BB0_10:
	and.b32  	%r226, %r209, 4;
	setp.eq.s32 	%p6, %r226, 0;
	@%p6 bra 	$L__BB0_12;
	ld.global.u32 	%r227, [%rd6+40];
	xor.b32  	%r343, %r343, %r227;
	ld.global.u32 	%r228, [%rd6+44];
	xor.b32  	%r342, %r342, %r228;
	ld.global.u32 	%r229, [%rd6+48];
	xor.b32  	%r341, %r341, %r229;
	ld.global.u32 	%r230, [%rd6+52];
	xor.b32  	%r340, %r340, %r230;
	ld.global.u32 	%r231, [%rd6+56];
	xor.b32  	%r339, %r339, %r231;
$L__BB0_12:
	and.b32  	%r233, %r209, 8;
	setp.eq.s32 	%p7, %r233, 0;
	@%p7 bra 	$L__BB0_14;
	ld.global.u32 	%r234, [%rd6+60];
	xor.b32  	%r343, %r343, %r234;
	ld.global.u32 	%r235, [%rd6+64];
	xor.b32  	%r342, %r342, %r235;
	ld.global.u32 	%r236, [%rd6+68];
	xor.b32  	%r341, %r341, %r236;
	ld.global.u32 	%r237, [%rd6+72];
	xor.b32  	%r340, %r340, %r237;
	ld.global.u32 	%r238, [%rd6+76];
	xor.b32  	%r339, %r339, %r238;
$L__BB0_14:
	and.b32  	%r240, %r209, 16;
	setp.eq.s32 	%p8, %r240, 0;
	@%p8 bra 	$L__BB0_16;
	ld.global.u32 	%r241, [%rd6+80];
	xor.b32  	%r343, %r343, %r241;
	ld.global.u32 	%r242, [%rd6+84];
	xor.b32  	%r342, %r342, %r242;
	ld.global.u32 	%r243, [%rd6+88];
	xor.b32  	%r341, %r341, %r243;
	ld.global.u32 	%r244, [%rd6+92];
	xor.b32  	%r340, %r340, %r244;
	ld.global.u32 	%r245, [%rd6+96];
	xor.b32  	%r339, %r339, %r245;
$L__BB0_16:
	and.b32  	%r247, %r209, 32;
	setp.eq.s32 	%p9, %r247, 0;
	@%p9 bra 	$L__BB0_18;
	ld.global.u32 	%r248, [%rd6+100];
	xor.b32  	%r343, %r343, %r248;
	ld.global.u32 	%r249, [%rd6+104];
	xor.b32  	%r342, %r342, %r249;
	ld.global.u32 	%r250, [%rd6+108];
	xor.b32  	%r341, %r341, %r250;
	ld.global.u32 	%r251, [%rd6+112];
	xor.b32  	%r340, %r340, %r251;
	ld.global.u32 	%r252, [%rd6+116];
	xor.b32  	%r339, %r339, %r252;
$L__BB0_18:
	and.b32  	%r254, %r209, 64;
	setp.eq.s32 	%p10, %r254, 0;
	@%p10 bra 	$L__BB0_20;
	ld.global.u32 	%r255, [%rd6+120];
	xor.b32  	%r343, %r343, %r255;
	ld.global.u32 	%r256, [%rd6+124];
	xor.b32  	%r342, %r342, %r256;
	ld.global.u32 	%r257, [%rd6+128];
	xor.b32  	%r341, %r341, %r257;
	ld.global.u32 	%r258, [%rd6+132];
	xor.b32  	%r340, %r340, %r258;
	ld.global.u32 	%r259, [%rd6+136];
	xor.b32  	%r339, %r339, %r259;
$L__BB0_20:
	and.b32  	%r261, %r209, 128;
	setp.eq.s32 	%p11, %r261, 0;
	@%p11 bra 	$L__BB0_22;
	ld.global.u32 	%r262, [%rd6+140];
	xor.b32  	%r343, %r343, %r262;
	ld.global.u32 	%r263, [%rd6+144];
	xor.b32  	%r342, %r342, %r263;
	ld.global.u32 	%r264, [%rd6+148];
	xor.b32  	%r341, %r341, %r264;
	ld.global.u32 	%r265, [%rd6+152];
	xor.b32  	%r340, %r340, %r265;
	ld.global.u32 	%r266, [%rd6+156];
	xor.b32  	%r339, %r339, %r266;
$L__BB0_22:
	and.b32  	%r268, %r209, 256;
	setp.eq.s32 	%p12, %r268, 0;
	@%p12 bra 	$L__BB0_24;
	ld.global.u32 	%r269, [%rd6+160];
	xor.b32  	%r343, %r343, %r269;
	ld.global.u32 	%r270, [%rd6+164];
	xor.b32  	%r342, %r342, %r270;
	ld.global.u32 	%r271, [%rd6+168];
	xor.b32  	%r341, %r341, %r271;
	ld.global.u32 	%r272, [%rd6+172];
	xor.b32  	%r340, %r340, %r272;
	ld.global.u32 	%r273, [%rd6+176];
	xor.b32  	%r339, %r339, %r273;
$L__BB0_24:
	and.b32  	%r275, %r209, 512;
	setp.eq.s32 	%p13, %r275, 0;
	@%p13 bra 	$L__BB0_26;
	ld.global.u32 	%r276, [%rd6+180];
	xor.b32  	%r343, %r343, %r276;
	ld.global.u32 	%r277, [%rd6+184];
	xor.b32  	%r342, %r342, %r277;
	ld.global.u32 	%r278, [%rd6+188];
	xor.b32  	%r341, %r341, %r278;
	ld.global.u32 	%r279, [%rd6+192];
	xor.b32  	%r340, %r340, %r279;
	ld.global.u32 	%r280, [%rd6+196];
	xor.b32  	%r339, %r339, %r280;
$L__BB0_26:
	and.b32  	%r282, %r209, 1024;
	setp.eq.s32 	%p14, %r282, 0;
	@%p14 bra 	$L__BB0_28;
	ld.global.u32 	%r283, [%rd6+200];
	xor.b32  	%r343, %r343, %r283;
	ld.global.u32 	%r284, [%rd6+204];
	xor.b32  	%r342, %r342, %r284;
	ld.global.u32 	%r285, [%rd6+208];
	xor.b32  	%r341, %r341, %r285;
	ld.global.u32 	%r286, [%rd6+212];
	xor.b32  	%r340, %r340, %r286;
	ld.global.u32 	%r287, [%rd6+216];
	xor.b32  	%r339, %r339, %r287;
$L__BB0_28:
	and.b32  	%r289, %r209, 2048;
	setp.eq.s32 	%p15, %r289, 0;
	@%p15 bra 	$L__BB0_30;
	ld.global.u32 	%r290, [%rd6+220];
	xor.b32  	%r343, %r343, %r290;
	ld.global.u32 	%r291, [%rd6+224];
	xor.b32  	%r342, %r342, %r291;
	ld.global.u32 	%r292, [%rd6+228];
	xor.b32  	%r341, %r341, %r292;
	ld.global.u32 	%r293, [%rd6+232];
	xor.b32  	%r340, %r340, %r293;
	ld.global.u32 	%r294, [%rd6+236];
	xor.b32  	%r339, %r339, %r294;
$L__BB0_30:
	and.b32  	%r296, %r209, 4096;
	setp.eq.s32 	%p16, %r296, 0;
	@%p16 bra 	$L__BB0_32;
	ld.global.u32 	%r297, [%rd6+240];
	xor.b32  	%r343, %r343, %r297;
	ld.global.u32 	%r298, [%rd6+244];
	xor.b32  	%r342, %r342, %r298;
	ld.global.u32 	%r299, [%rd6+248];
	xor.b32  	%r341, %r341, %r299;
	ld.global.u32 	%r300, [%rd6+252];
	xor.b32  	%r340, %r340, %r300;
	ld.global.u32 	%r301, [%rd6+256];
	xor.b32  	%r339, %r339, %r301;
$L__BB0_32:
	and.b32  	%r303, %r209, 8192;
	setp.eq.s32 	%p17, %r303, 0;
	@%p17 bra 	$L__BB0_34;
	ld.global.u32 	%r304, [%rd6+260];
	xor.b32  	%r343, %r343, %r304;
	ld.global.u32 	%r305, [%rd6+264];
	xor.b32  	%r342, %r342, %r305;
	ld.global.u32 	%r306, [%rd6+268];
	xor.b32  	%r341, %r341, %r306;
	ld.global.u32 	%r307, [%rd6+272];
	xor.b32  	%r340, %r340, %r307;
	ld.global.u32 	%r308, [%rd6+276];
	xor.b32  	%r339, %r339, %r308;
$L__BB0_34:
	and.b32  	%r310, %r209, 16384;
	setp.eq.s32 	%p18, %r310, 0;
	@%p18 bra 	$L__BB0_36;
	ld.global.u32 	%r311, [%rd6+280];
	xor.b32  	%r343, %r343, %r311;
	ld.global.u32 	%r312, [%rd6+284];
	xor.b32  	%r342, %r342, %r312;
	ld.global.u32 	%r313, [%rd6+288];
	xor.b32  	%r341, %r341, %r313;
	ld.global.u32 	%r314, [%rd6+292];
	xor.b32  	%r340, %r340, %r314;
	ld.global.u32 	%r315, [%rd6+296];
	xor.b32  	%r339, %r339, %r315;
$L__BB0_36:
	and.b32  	%r317, %r209, 32768;
	setp.eq.s32 	%p19, %r317, 0;
	@%p19 bra 	$L__BB0_38;
	ld.global.u32 	%r318, [%rd6+300];
	xor.b32  	%r343, %r343, %r318;
	ld.global.u32 	%r319, [%rd6+304];
	xor.b32  	%r342, %r342, %r319;
	ld.global.u32 	%r320, [%rd6+308];
	xor.b32  	%r341, %r341, %r320;
	ld.global.u32 	%r321, [%rd6+312];
	xor.b32  	%r340, %r340, %r321;
	ld.global.u32 	%r322, [%rd6+316];
	xor.b32  	%r339, %r339, %r322;
$L__BB0_38:
	add.s32 	%r338, %r338, 16;
	setp.ne.s32 	%p20, %r338, 32;
	@%p20 bra 	$L__BB0_6;
	mad.lo.s32 	%r323, %r332, -31, %r11;
	add.s32 	%r332, %r323, 1;
	setp.ne.s32 	%p21, %r332, 5;
	@%p21 bra 	$L__BB0_5;
	st.global.u32 	[%rd2+4], %r343;
	st.global.u32 	[%rd2+8], %r342;
	st.global.u32 	[%rd2+12], %r341;
	st.global.u32 	[%rd2+16], %r340;
	st.global.u32 	[%rd2+20], %r339;
	add.s32 	%r326, %r326, 1;
	setp.lt.u32 	%p22, %r326, %r2;
	@%p22 bra 	$L__BB0_4;
$L__BB0_41:
	shr.u64 	%rd7, %rd18, 2;
	add.s32 	%r325, %r325, 1;
	setp.gt.u64 	%p23, %rd18, 3;
	mov.u64 	%rd18, %rd7;
	@%p23 bra 	$L__BB0_2;
$L__BB0_42:
	mov.b32 	%r324, 0;
	st.global.v2.u32 	[%rd2+24], {%r324, %r324};
	st.global.u32 	[%rd2+32], %r324;
	mov.b64 	%rd17, 0;
	st.global.u64 	[%rd2+40], %rd17;
	ret;

}
	// .globl	_Z12updateKernelPiP17curandStateXORWOWii
.visible .entry _Z12updateKernelPiP17curandStateXORWOWii(
	.param .u64 .ptr .align 1 _Z12updateKernelPiP17curandStateXORWOWii_param_0,
	.param .u64 .ptr .align 1 _Z12updateKernelPiP17curandStateXORWOWii_param_1,
	.param .u32 _Z12updateKernelPiP17curandStateXORWOWii_param_2,
	.param .u32 _Z12updateKernelPiP17curandStateXORWOWii_param_3
)
{
	.reg .pred 	%p<36>;
	.reg .b32 	%r<252>;
	.reg .b32 	%f<22>;
	.reg .b64 	%rd<24>;
	.reg .b64 	%fd<3>;

	ld.param.u64 	%rd8, [_Z12updateKernelPiP17curandStateXORWOWii_param_0];
	ld.param.u64 	%rd9, [_Z12updateKernelPiP17curandStateXORWOWii_param_1];
	ld.param.u32 	%r66, [_Z12updateKernelPiP17curandStateXORWOWii_param_2];
	ld.param.u32 	%r67, [_Z12updateKernelPiP17curandStateXORWOWii_param_3];
	cvta.to.global.u64 	%rd1, %rd8;
	cvta.to.global.u64 	%rd10, %rd9;
	mov.u32 	%r68, %ctaid.x;
	mov.u32 	%r69, %ntid.x;
	mov.u32 	%r70, %tid.x;
	mov.u32 	%r71, %ctaid.y;
	mov.u32 	%r72, %ntid.y;
	mov.u32 	%r73, %tid.y;
	mad.lo.s32 	%r74, %r71, %r72, %r73;
	mov.u32 	%r75, %nctaid.x;
	mad.lo.s32 	%r76, %r74, %r75, %r68;
	mad.lo.s32 	%r77, %r76, %r69, %r70;
	mul.wide.s32 	%rd11, %r77, 48;
	add.s64 	%rd2, %rd10, %rd11;
	ld.global.v2.u32 	{%r1, %r78}, [%rd2];
	ld.global.v2.u32 	{%r79, %r242}, [%rd2+8];
	ld.global.v2.u32 	{%r241, %r4}, [%rd2+16];
	ld.global.v2.u32 	{%r5, %r6}, [%rd2+24];
	ld.global.f32 	%f1, [%rd2+32];
	ld.global.f64 	%fd1, [%rd2+40];
	shl.b32 	%r80, %r68, 2;
	shl.b32 	%r81, %r66, 1;
	add.s32 	%r82, %r80, %r70;
	add.s32 	%r83, %r82, %r81;
	and.b32  	%r84, %r83, 4095;
	shl.b32 	%r85, %r71, 2;
	shl.b32 	%r86, %r67, 1;
	add.s32 	%r87, %r85, %r73;
	add.s32 	%r88, %r87, %r86;
	and.b32  	%r89, %r88, 4095;
	shr.u32 	%r90, %r78, 2;
	xor.b32  	%r91, %r90, %r78;
	shl.b32 	%r92, %r4, 4;
	shl.b32 	%r93, %r91, 1;
	xor.b32  	%r94, %r92, %r93;
	xor.b32  	%r95, %r94, %r4;
	xor.b32  	%r7, %r95, %r91;
	add.s32 	%r96, %r1, %r7;
	add.s32 	%r97, %r96, 1;
	shr.u32 	%r98, %r97, 1;
	and.b32  	%r99, %r98, 1;
	add.s32 	%r225, %r99, %r84;
	shr.u32 	%r100, %r79, 2;
	xor.b32  	%r101, %r100, %r79;
	shl.b32 	%r102, %r7, 4;
	shl.b32 	%r103, %r101, 1;
	xor.b32  	%r104, %r103, %r102;
	xor.b32  	%r105, %r104, %r101;
	xor.b32  	%r9, %r105, %r7;
	add.s32 	%r243, %r1, 724874;
	add.s32 	%r106, %r9, %r243;
	shr.u32 	%r107, %r106, 1;
	and.b32  	%r108, %r107, 1;
	add.s32 	%r227, %r108, %r89;
	shl.b32 	%r109, %r225, 12;
	add.s32 	%r110, %r109, %r227;
	mul.wide.u32 	%rd12, %r110, 4;
	add.s64 	%rd3, %rd1, %rd12;
	ld.global.u32 	%r12, [%rd3];
	setp.eq.s32 	%p1, %r12, 0;
	@%p1 bra 	$L__BB1_6;
	ld.const.u32 	%r111, [d_NUTRIENTS];
	setp.eq.s32 	%p2, %r111, %r12;
	ld.const.u32 	%r112, [d_NUTRIENTS+4];
	setp.eq.s32 	%p3, %r112, %r12;
	or.pred  	%p4, %p2, %p3;
	ld.const.u32 	%r114, [d_NUTRIENTS+8];
	setp.eq.s32 	%p5, %r114, %r12;
	or.pred  	%p6, %p4, %p5;
	ld.const.u32 	%r116, [d_NUTRIENTS+12];
	setp.eq.s32 	%p7, %r116, %r12;
	or.pred  	%p8, %p6, %p7;
	ld.const.u32 	%r118, [d_NUTRIENTS+16];
	setp.eq.s32 	%p9, %r118, %r12;
	or.pred  	%p10, %p8, %p9;
	@%p10 bra 	$L__BB1_6;
	mov.b32 	%r229, 16;
	mov.u64 	%rd14, d_NUTRIENTS;
	mov.u64 	%rd22, d_WORMS;
	mov.b32 	%r228, -5;
	mov.u64 	%rd23, %rd14;
	mov.u32 	%r245, %r9;
	mov.u32 	%r244, %r7;
	mov.u32 	%r240, %r4;
$L__BB1_3:
	mov.u32 	%r33, %r240;
	mov.u32 	%r32, %r241;
	mov.u32 	%r29, %r244;
	mov.u32 	%r28, %r245;
	ld.const.u32 	%r122, [%rd22];
	setp.ne.s32 	%p11, %r12, %r122;
	@%p11 bra 	$L__BB1_23;
	shr.u32 	%r123, %r242, 2;
	xor.b32  	%r124, %r123, %r242;
	shl.b32 	%r125, %r28, 4;
	shl.b32 	%r126, %r124, 1;
	xor.b32  	%r127, %r126, %r125;
	xor.b32  	%r128, %r127, %r124;
	xor.b32  	%r34, %r128, %r28;
	add.s32 	%r35, %r243, 362437;
	add.s32 	%r129, %r34, %r35;
	cvt.rn.f32.u32 	%f2, %r129;
	fma.rn.f32 	%f3, %f2, 0f2F800000, 0f2F000000;
	cvt.f64.f32 	%fd2, %f3;
	setp.geu.f64 	%p12, %fd2, 0d3F8EB851EB851EB8;
	@%p12 bra 	$L__BB1_12;
	mov.b32 	%r186, 0;
	st.global.u32 	[%rd3], %r186;
	mov.u32 	%r240, %r29;
	mov.u32 	%r241, %r33;
	mov.u32 	%r242, %r32;
	mov.u32 	%r243, %r35;
	mov.u32 	%r244, %r28;
	mov.u32 	%r245, %r34;
	bra.uni 	$L__BB1_23;
$L__BB1_6:
	shr.u32 	%r187, %r242, 2;
	xor.b32  	%r188, %r187, %r242;
	shl.b32 	%r189, %r9, 4;
	shl.b32 	%r190, %r188, 1;
	xor.b32  	%r191, %r190, %r189;
	xor.b32  	%r192, %r191, %r188;
	xor.b32  	%r13, %r192, %r9;
	add.s32 	%r193, %r1, %r13;
	add.s32 	%r194, %r193, 1087311;
	cvt.rn.f32.u32 	%f14, %r194;
	fma.rn.f32 	%f15, %f14, 0f2F800000, 0f2F000000;
	setp.geu.f32 	%p31, %f15, 0f3F000000;
	@%p31 bra 	$L__BB1_8;
	shr.u32 	%r204, %r241, 2;
	xor.b32  	%r205, %r204, %r241;
	shl.b32 	%r206, %r13, 4;
	shl.b32 	%r207, %r205, 1;
	xor.b32  	%r208, %r207, %r206;
	xor.b32  	%r209, %r208, %r205;
	xor.b32  	%r226, %r209, %r13;
	add.s32 	%r243, %r1, 1449748;
	add.s32 	%r210, %r226, %r243;
	cvt.rn.f32.u32 	%f18, %r210;
	fma.rn.f32 	%f19, %f18, 0f2F800000, 0f2F000000;
	setp.lt.f32 	%p33, %f19, 0f3F000000;
	selp.b32 	%r211, 4095, 1, %p33;
	add.s32 	%r212, %r211, %r225;
	and.b32  	%r225, %r212, 4095;
	bra.uni 	$L__BB1_9;
$L__BB1_8:
	shr.u32 	%r195, %r241, 2;
	xor.b32  	%r196, %r195, %r241;
	shl.b32 	%r197, %r13, 4;
	shl.b32 	%r198, %r196, 1;
	xor.b32  	%r199, %r198, %r197;
	xor.b32  	%r200, %r199, %r196;
	xor.b32  	%r226, %r200, %r13;
	add.s32 	%r243, %r1, 1449748;
	add.s32 	%r201, %r226, %r243;
	cvt.rn.f32.u32 	%f16, %r201;
	fma.rn.f32 	%f17, %f16, 0f2F800000, 0f2F000000;
	setp.lt.f32 	%p32, %f17, 0f3F000000;
	selp.b32 	%r202, 4095, 1, %p32;
	add.s32 	%r203, %r202, %r227;
	and.b32  	%r227, %r203, 4095;
$L__BB1_9:
	shl.b32 	%r213, %r225, 12;
	add.s32 	%r214, %r213, %r227;
	mul.wide.u32 	%rd20, %r214, 4;
	add.s64 	%rd21, %rd1, %rd20;
	ld.global.u32 	%r215, [%rd21];
	setp.ne.s32 	%p34, %r215, 6;
	mov.u32 	%r240, %r9;
	mov.u32 	%r241, %r7;
	mov.u32 	%r242, %r4;
	mov.u32 	%r244, %r13;
	mov.u32 	%r245, %r226;
	@%p34 bra 	$L__BB1_24;
	shr.u32 	%r216, %r4, 2;
	xor.b32  	%r217, %r216, %r4;
	shl.b32 	%r218, %r226, 4;
	shl.b32 	%r219, %r217, 1;
	xor.b32  	%r220, %r219, %r218;
	xor.b32  	%r221, %r220, %r217;
	xor.b32  	%r245, %r221, %r226;
	add.s32 	%r243, %r243, 362437;
	add.s32 	%r222, %r245, %r243;
	cvt.rn.f32.u32 	%f20, %r222;
	fma.rn.f32 	%f21, %f20, 0f2F800000, 0f2F000000;
	setp.geu.f32 	%p35, %f21, 0f3F000000;
	mov.u32 	%r240, %r13;
	mov.u32 	%r241, %r9;
	mov.u32 	%r242, %r7;
	mov.u32 	%r244, %r226;
	@%p35 bra 	$L__BB1_24;
	mov.b32 	%r223, 6;
	st.global.u32 	[%rd3], %r223;
	mov.u32 	%r240, %r13;
	mov.u32 	%r241, %r9;
	mov.u32 	%r242, %r7;
	mov.u32 	%r244, %r226;
	bra.uni 	$L__BB1_24;
$L__BB1_12:
	shr.u32 	%r130, %r32, 2;
	xor.b32  	%r131, %r130, %r32;
	shl.b32 	%r132, %r34, 4;
	shl.b32 	%r133, %r131, 1;
	xor.b32  	%r134, %r133, %r132;
	xor.b32  	%r135, %r134, %r131;
	xor.b32  	%r36, %r135, %r34;
	add.s32 	%r136, %r243, %r36;
	add.s32 	%r137, %r136, 724874;
	cvt.rn.f32.u32 	%f4, %r137;
	fma.rn.f32 	%f5, %f4, 0f2F800000, 0f2F000000;
	setp.geu.f32 	%p13, %f5, 0f3F000000;
	@%p13 bra 	$L__BB1_14;
	shr.u32 	%r147, %r33, 2;
	xor.b32  	%r148, %r147, %r33;
	shl.b32 	%r149, %r36, 4;
	shl.b32 	%r150, %r148, 1;
	xor.b32  	%r151, %r150, %r149;
	xor.b32  	%r152, %r151, %r148;
	xor.b32  	%r45, %r152, %r36;
	add.s32 	%r43, %r243, 1087311;
	add.s32 	%r153, %r45, %r43;
	cvt.rn.f32.u32 	%f8, %r153;
	fma.rn.f32 	%f9, %f8, 0f2F800000, 0f2F000000;
	setp.lt.f32 	%p15, %f9, 0f3F000000;
	selp.b32 	%r154, 4095, 1, %p15;
	add.s32 	%r155, %r154, %r225;
	and.b32  	%r237, %r155, 4095;
	mov.u32 	%r239, %r227;
	bra.uni 	$L__BB1_15;
$L__BB1_14:
	shr.u32 	%r138, %r33, 2;
	xor.b32  	%r139, %r138, %r33;
	shl.b32 	%r140, %r36, 4;
	shl.b32 	%r141, %r139, 1;
	xor.b32  	%r142, %r141, %r140;
	xor.b32  	%r143, %r142, %r139;
	xor.b32  	%r45, %r143, %r36;
	add.s32 	%r43, %r243, 1087311;
	add.s32 	%r144, %r45, %r43;
	cvt.rn.f32.u32 	%f6, %r144;
	fma.rn.f32 	%f7, %f6, 0f2F800000, 0f2F000000;
	setp.lt.f32 	%p14, %f7, 0f3F000000;
	selp.b32 	%r145, 4095, 1, %p14;
	add.s32 	%r146, %r145, %r227;
	and.b32  	%r239, %r146, 4095;
	mov.u32 	%r237, %r225;
$L__BB1_15:
	shl.b32 	%r156, %r237, 12;
	add.s32 	%r157, %r156, %r239;
	mul.wide.u32 	%rd15, %r157, 4;
	add.s64 	%rd16, %rd1, %rd15;
	ld.global.u32 	%r47, [%rd16];
	st.global.u32 	[%rd16], %r12;
	mov.b32 	%r158, 0;
	st.global.u32 	[%rd3], %r158;
	add.s32 	%r159, %r228, 6;
	setp.eq.s32 	%p16, %r228, -1;
	selp.b32 	%r160, 0, %r159, %p16;
	mul.wide.u32 	%rd17, %r160, 4;
	add.s64 	%rd19, %rd14, %rd17;
	ld.const.u32 	%r161, [%rd19];
	setp.ne.s32 	%p17, %r47, %r161;
	@%p17 bra 	$L__BB1_18;
	shr.u32 	%r179, %r29, 2;
	xor.b32  	%r180, %r179, %r29;
	shl.b32 	%r181, %r45, 4;
	shl.b32 	%r182, %r180, 1;
	xor.b32  	%r183, %r182, %r181;
	xor.b32  	%r184, %r183, %r180;
	xor.b32  	%r245, %r184, %r45;
	add.s32 	%r243, %r243, 1449748;
	add.s32 	%r185, %r245, %r243;
	cvt.rn.f32.u32 	%f12, %r185;
	fma.rn.f32 	%f13, %f12, 0f2F800000, 0f2F000000;
	setp.geu.f32 	%p29, %f13, 0f3F800000;
	mov.u32 	%r240, %r36;
	mov.u32 	%r241, %r34;
	mov.u32 	%r242, %r28;
	mov.u32 	%r244, %r45;
	@%p29 bra 	$L__BB1_23;
	st.global.u32 	[%rd3], %r12;
	mov.u32 	%r240, %r36;
	mov.u32 	%r241, %r34;
	mov.u32 	%r242, %r28;
	mov.u32 	%r244, %r45;
	bra.uni 	$L__BB1_23;
$L__BB1_18:
	setp.ne.s32 	%p18, %r47, 6;
	@%p18 bra 	$L__BB1_21;
	shr.u32 	%r171, %r29, 2;
	xor.b32  	%r172, %r171, %r29;
	shl.b32 	%r173, %r45, 4;
	shl.b32 	%r174, %r172, 1;
	xor.b32  	%r175, %r174, %r173;
	xor.b32  	%r176, %r175, %r172;
	xor.b32  	%r245, %r176, %r45;
	add.s32 	%r243, %r243, 1449748;
	add.s32 	%r177, %r245, %r243;
	cvt.rn.f32.u32 	%f10, %r177;
	fma.rn.f32 	%f11, %f10, 0f2F800000, 0f2F000000;
	setp.geu.f32 	%p28, %f11, 0f3F800000;
	mov.u32 	%r240, %r36;
	mov.u32 	%r241, %r34;
	mov.u32 	%r242, %r28;
	mov.u32 	%r244, %r45;
	@%p28 bra 	$L__BB1_23;
	ld.const.u32 	%r178, [%rd23];
	st.global.u32 	[%rd3], %r178;
	mov.u32 	%r240, %r36;
	mov.u32 	%r241, %r34;
	mov.u32 	%r242, %r28;
	mov.u32 	%r244, %r45;
	bra.uni 	$L__BB1_23;
$L__BB1_21:
	ld.const.u32 	%r162, [d_WORMS];
	setp.ne.s32 	%p19, %r162, %r47;
	ld.const.u32 	%r163, [d_WORMS+4];
	setp.ne.s32 	%p20, %r163, %r47;
	and.pred  	%p21, %p19, %p20;
	ld.const.u32 	%r165, [d_WORMS+8];
	setp.ne.s32 	%p22, %r165, %r47;
	and.pred  	%p23, %p21, %p22;
	ld.const.u32 	%r167, [d_WORMS+12];
	setp.ne.s32 	%p24, %r167, %r47;
	and.pred  	%p25, %p23, %p24;
	ld.const.u32 	%r169, [d_WORMS+16];
	setp.ne.s32 	%p26, %r169, %r47;
	and.pred  	%p27, %p25, %p26;
	mov.u32 	%r240, %r34;
	mov.u32 	%r241, %r28;
	mov.u32 	%r242, %r29;
	mov.u32 	%r243, %r43;
	mov.u32 	%r244, %r36;
	mov.u32 	%r245, %r45;
	@%p27 bra 	$L__BB1_23;
	st.global.u32 	[%rd3], %r47;
	mov.u32 	%r240, %r34;
	mov.u32 	%r241, %r28;
	mov.u32 	%r242, %r29;
	mov.u32 	%r243, %r43;
	mov.u32 	%r244, %r36;
	mov.u32 	%r245, %r45;
$L__BB1_23:
	add.s32 	%r229, %r229, -4;
	add.s64 	%rd23, %rd23, 4;
	add.s64 	%rd22, %rd22, 4;
	add.s32 	%r228, %r228, 1;
	setp.ne.s32 	%p30, %r229, -4;
	@%p30 bra 	$L__BB1_3;
$L__BB1_24:
	st.global.v2.u32 	[%rd2], {%r243, %r242};
	st.global.v2.u32 	[%rd2+8], {%r241, %r240};
	st.global.v2.u32 	[%rd2+16], {%r244, %r245};
	st.global.v2.u32 	[%rd2+24], {%r5, %r6};
	st.global.f32 	[%rd2+32], %f1;
	st.global.f64 	[%rd2+40], %fd1;
	ret;

}


// ===== COMPILED SASS (sm_100) =====

	.target	sm_100

	.elftype	@"ET_EXEC"


//--------------------- .note.nv.tkinfo           --------------------------
	.section	.note.nv.tkinfo,"",@"SHT_NOTE"
	.sectionflags	@"SHF_NOTE_NV_TKINFO"
	.tkinfo
        /*0018*/ 	.word	0x00000002
        /*0030*/ 	.string	""
        /*0030*/ 	.string	"ptxas"
        /*0030*/ 	.string	"Cuda compilation tools, release 13.0, V13.0.88"
        /*0030*/ 	.string	"Build cuda_13.0.r13.0/compiler.36424714_0"
        /*0030*/ 	.string	"-arch sm_100 -m 64 "



//--------------------- .note.nv.cuinfo           --------------------------
	.section	.note.nv.cuinfo,"",@"SHT_NOTE"
	.sectionflags	@"SHF_NOTE_NV_CUINFO"
        /*0018*/ 	.short	0x0002
        /*001a*/ 	.short	0x0064
        /*001c*/ 	.short	0x0082
	.zero		2


//--------------------- .nv.info                  --------------------------
	.section	.nv.info,"",@"SHT_CUDA_INFO"
	.align	4


	//----- nvinfo : EIATTR_REGCOUNT
	.align		4
        /*0000*/ 	.byte	0x04, 0x2f
        /*0002*/ 	.short	(.L_12 - .L_11)
	.align		4
.L_11:
        /*0004*/ 	.word	index@(_Z10initCurandP17curandStateXORWOWy)
        /*0008*/ 	.word	0x0000001f


	//----- nvinfo : EIATTR_FRAME_SIZE
	.align		4
.L_12:
        /*000c*/ 	.byte	0x04, 0x11
        /*000e*/ 	.short	(.L_14 - .L_13)
	.align		4
.L_13:
        /*0010*/ 	.word	index@(_Z10initCurandP17curandStateXORWOWy)
        /*0014*/ 	.word	0x00000000


	//----- nvinfo : EIATTR_REGCOUNT
	.align		4
.L_14:
        /*0018*/ 	.byte	0x04, 0x2f
        /*001a*/ 	.short	(.L_16 - .L_15)
	.align		4
.L_15:
        /*001c*/ 	.word	index@(_Z12updateKernelPiP17curandStateXORWOWii)
        /*0020*/ 	.word	0x00000028


	//----- nvinfo : EIATTR_FRAME_SIZE
	.align		4
.L_16:
        /*0024*/ 	.byte	0x04, 0x11
        /*0026*/ 	.short	(.L_18 - .L_17)
	.align		4
.L_17:
        /*0028*/ 	.word	index@(_Z12updateKernelPiP17curandStateXORWOWii)
        /*002c*/ 	.word	0x00000000


	//----- nvinfo : EIATTR_MIN_STACK_SIZE
	.align		4
.L_18:
        /*0030*/ 	.byte	0x04, 0x12
        /*0032*/ 	.short	(.L_20 - .L_19)
	.align		4
.L_19:
        /*0034*/ 	.word	index@(_Z12updateKernelPiP17curandStateXORWOWii)
        /*0038*/ 	.word	0x00000000


	//----- nvinfo : EIATTR_MIN_STACK_SIZE
	.align		4
.L_20:
        /*003c*/ 	.byte	0x04, 0x12
        /*003e*/ 	.short	(.L_22 - .L_21)
	.align		4
.L_21:
        /*0040*/ 	.word	index@(_Z10initCurandP17curandStateXORWOWy)
        /*0044*/ 	.word	0x00000000
.L_22:


//--------------------- .nv.compat                --------------------------
	.section	.nv.compat,"",@"SHT_CUDA_COMPAT_INFO"
	.align	4
        /*0000*/ 	.byte	0x02, 0x09, 0x00, 0x00, 0x02, 0x02, 0x01, 0x00, 0x02, 0x05, 0x05, 0x00, 0x03, 0x07, 0x01, 0x01
        /*0010*/ 	.byte	0x02, 0x03, 0x00, 0x00, 0x02, 0x06, 0x01, 0x00, 0x04, 0x0b, 0x08, 0x00, 0x01, 0x00, 0x00, 0x00
        /*0020*/ 	.byte	0x00, 0x00, 0x00, 0x00


//--------------------- .nv.info._Z12updateKernelPiP17curandStateXORWOWii --------------------------
	.section	.nv.info._Z12updateKernelPiP17curandStateXORWOWii,"",@"SHT_CUDA_INFO"
	.sectionflags	@""
	.align	4


	//----- nvinfo : EIATTR_CUDA_API_VERSION
	.align		4
        /*0000*/ 	.byte	0x04, 0x37
        /*0002*/ 	.short	(.L_24 - .L_23)
.L_23:
        /*0004*/ 	.word	0x00000082


	//----- nvinfo : EIATTR_KPARAM_INFO
	.align		4
.L_24:
        /*0008*/ 	.byte	0x04, 0x17
        /*000a*/ 	.short	(.L_26 - .L_25)
.L_25:
        /*000c*/ 	.word	0x00000000
        /*0010*/ 	.short	0x0003
        /*0012*/ 	.short	0x0014
        /*0014*/ 	.byte	0x00, 0xf0, 0x11, 0x00


	//----- nvinfo : EIATTR_KPARAM_INFO
	.align		4
.L_26:
        /*0018*/ 	.byte	0x04, 0x17
        /*001a*/ 	.short	(.L_28 - .L_27)
.L_27:
        /*001c*/ 	.word	0x00000000
        /*0020*/ 	.short	0x0002
        /*0022*/ 	.short	0x0010
        /*0024*/ 	.byte	0x00, 0xf0, 0x11, 0x00


	//----- nvinfo : EIATTR_KPARAM_INFO
	.align		4
.L_28:
        /*0028*/ 	.byte	0x04, 0x17
        /*002a*/ 	.short	(.L_30 - .L_29)
.L_29:
        /*002c*/ 	.word	0x00000000
        /*0030*/ 	.short	0x0001
        /*0032*/ 	.short	0x0008
        /*0034*/ 	.byte	0x00, 0xf5, 0x21, 0x00


	//----- nvinfo : EIATTR_KPARAM_INFO
	.align		4
.L_30:
        /*0038*/ 	.byte	0x04, 0x17
        /*003a*/ 	.short	(.L_32 - .L_31)
.L_31:
        /*003c*/ 	.word	0x00000000
        /*0040*/ 	.short	0x0000
        /*0042*/ 	.short	0x0000
        /*0044*/ 	.byte	0x00, 0xf5, 0x21, 0x00


	//----- nvinfo : EIATTR_SPARSE_MMA_MASK
	.align		4
.L_32:
        /*0048*/ 	.byte	0x03, 0x50
        /*004a*/ 	.short	0x0000


	//----- nvinfo : EIATTR_MAXREG_COUNT
	.align		4
        /*004c*/ 	.byte	0x03, 0x1b
        /*004e*/ 	.short	0x00ff


	//----- nvinfo : EIATTR_MERCURY_ISA_VERSION
	.align		4
        /*0050*/ 	.byte	0x03, 0x5f
        /*0052*/ 	.short	0x0101


	//----- nvinfo : EIATTR_VRC_CTA_INIT_COUNT
	.align		4
        /*0054*/ 	.byte	0x02, 0x4a
	.zero		1
	.zero		1


	//----- nvinfo : EIATTR_EXIT_INSTR_OFFSETS
	.align		4
        /*0058*/ 	.byte	0x04, 0x1c
        /*005a*/ 	.short	(.L_34 - .L_33)


	//   ....[0]....
.L_33:
        /*005c*/ 	.word	0x000032d0


	//----- nvinfo : EIATTR_CRS_STACK_SIZE
	.align		4
.L_34:
        /*0060*/ 	.byte	0x04, 0x1e
        /*0062*/ 	.short	(.L_36 - .L_35)
.L_35:
        /*0064*/ 	.word	0x00000000


	//----- nvinfo : EIATTR_CBANK_PARAM_SIZE
	.align		4
.L_36:
        /*0068*/ 	.byte	0x03, 0x19
        /*006a*/ 	.short	0x0018


	//----- nvinfo : EIATTR_PARAM_CBANK
	.align		4
        /*006c*/ 	.byte	0x04, 0x0a
        /*006e*/ 	.short	(.L_38 - .L_37)
	.align		4
.L_37:
        /*0070*/ 	.word	index@(.nv.constant0._Z12updateKernelPiP17curandStateXORWOWii)
        /*0074*/ 	.short	0x0380
        /*0076*/ 	.short	0x0018


	//----- nvinfo : EIATTR_SW_WAR
	.align		4
.L_38:
        /*0078*/ 	.byte	0x04, 0x36
        /*007a*/ 	.short	(.L_40 - .L_39)
.L_39:
        /*007c*/ 	.word	0x00000008
.L_40:


//--------------------- .nv.info._Z10initCurandP17curandStateXORWOWy --------------------------
	.section	.nv.info._Z10initCurandP17curandStateXORWOWy,"",@"SHT_CUDA_INFO"
	.sectionflags	@""
	.align	4


	//----- nvinfo : EIATTR_CUDA_API_VERSION
	.align		4
        /*0000*/ 	.byte	0x04, 0x37
        /*0002*/ 	.short	(.L_42 - .L_41)
.L_41:
        /*0004*/ 	.word	0x00000082


	//----- nvinfo : EIATTR_KPARAM_INFO
	.align		4
.L_42:
        /*0008*/ 	.byte	0x04, 0x17
        /*000a*/ 	.short	(.L_44 - .L_43)
.L_43:
        /*000c*/ 	.word	0x00000000
        /*0010*/ 	.short	0x0001
        /*0012*/ 	.short	0x0008
        /*0014*/ 	.byte	0x00, 0xf0, 0x21, 0x00


	//----- nvinfo : EIATTR_KPARAM_INFO
	.align		4
.L_44:
        /*0018*/ 	.byte	0x04, 0x17
        /*001a*/ 	.short	(.L_46 - .L_45)
.L_45:
        /*001c*/ 	.word	0x00000000
        /*0020*/ 	.short	0x0000
        /*0022*/ 	.short	0x0000
        /*0024*/ 	.byte	0x00, 0xf5, 0x21, 0x00


	//----- nvinfo : EIATTR_SPARSE_MMA_MASK
	.align		4
.L_46:
        /*0028*/ 	.byte	0x03, 0x50
        /*002a*/ 	.short	0x0000


	//----- nvinfo : EIATTR_MAXREG_COUNT
	.align		4
        /*002c*/ 	.byte	0x03, 0x1b
        /*002e*/ 	.short	0x00ff


	//----- nvinfo : EIATTR_MERCURY_ISA_VERSION
	.align		4
        /*0030*/ 	.byte	0x03, 0x5f
        /*0032*/ 	.short	0x0101


	//----- nvinfo : EIATTR_VRC_CTA_INIT_COUNT
	.align		4
        /*0034*/ 	.byte	0x02, 0x4a
	.zero		1
	.zero		1


	//----- nvinfo : EIATTR_EXIT_INSTR_OFFSETS
	.align		4
        /*0038*/ 	.byte	0x04, 0x1c
        /*003a*/ 	.short	(.L_48 - .L_47)


	//   ....[0]....
.L_47:
        /*003c*/ 	.word	0x00000f30


	//----- nvinfo : EIATTR_CRS_STACK_SIZE
	.align		4
.L_48:
        /*0040*/ 	.byte	0x04, 0x1e
        /*0042*/ 	.short	(.L_50 - .L_49)
.L_49:
        /*0044*/ 	.word	0x00000000


	//----- nvinfo : EIATTR_CBANK_PARAM_SIZE
	.align		4
.L_50:
        /*0048*/ 	.byte	0x03, 0x19
        /*004a*/ 	.short	0x0010


	//----- nvinfo : EIATTR_PARAM_CBANK
	.align		4
        /*004c*/ 	.byte	0x04, 0x0a
        /*004e*/ 	.short	(.L_52 - .L_51)
	.align		4
.L_51:
        /*0050*/ 	.word	index@(.nv.constant0._Z10initCurandP17curandStateXORWOWy)
        /*0054*/ 	.short	0x0380
        /*0056*/ 	.short	0x0010


	//----- nvinfo : EIATTR_SW_WAR
	.align		4
.L_52:
        /*0058*/ 	.byte	0x04, 0x36
        /*005a*/ 	.short	(.L_54 - .L_53)
.L_53:
        /*005c*/ 	.word	0x00000008
.L_54:


//--------------------- .nv.callgraph             --------------------------
	.section	.nv.callgraph,"",@"SHT_CUDA_CALLGRAPH"
	.align	4
	.sectionentsize	8
	.align		4
        /*0000*/ 	.word	0x00000000
	.align		4
        /*0004*/ 	.word	0xffffffff
	.align		4
        /*0008*/ 	.word	0x00000000
	.align		4
        /*000c*/ 	.word	0xfffffffe
	.align		4
        /*0010*/ 	.word	0x00000000
	.align		4
        /*0014*/ 	.word	0xfffffffd
	.align		4
        /*0018*/ 	.word	0x00000000
	.align		4
        /*001c*/ 	.word	0xfffffffc


//--------------------- .nv.constant4             --------------------------
	.section	.nv.constant4,"a",@progbits
	.align	8
	.align		8
.nv.constant4:
        /*0000*/ 	.dword	precalc_xorwow_matrix
	.align		8
        /*0008*/ 	.dword	precalc_xorwow_offset_matrix
	.align		8
        /*0010*/ 	.dword	mrg32k3aM1
	.align		8
        /*0018*/ 	.dword	mrg32k3aM2
	.align		8
        /*0020*/ 	.dword	mrg32k3aM1SubSeq
	.align		8
        /*0028*/ 	.dword	mrg32k3aM2SubSeq
	.align		8
        /*0030*/ 	.dword	mrg32k3aM1Seq
	.align		8
        /*0038*/ 	.dword	mrg32k3aM2Seq


//--------------------- .nv.constant3             --------------------------
	.section	.nv.constant3,"a",@progbits
	.align	8
.nv.constant3:
	.type		__cr_lgamma_table,@object
	.size		__cr_lgamma_table,(d_WORMS - __cr_lgamma_table)
__cr_lgamma_table:
        /*0000*/ 	.byte	0x00, 0x00, 0x00, 0x00, 0x00, 0x00, 0x00, 0x00, 0x00, 0x00, 0x00, 0x00, 0x00, 0x00, 0x00, 0x00
        /*0010*/ 	.byte	0xef, 0x39, 0xfa, 0xfe, 0x42, 0x2e, 0xe6, 0x3f, 0x02, 0x20, 0x2a, 0xfa, 0x0b, 0xab, 0xfc, 0x3f
        /*0020*/ 	.byte	0xf9, 0x2c, 0x92, 0x7c, 0xa7, 0x6c, 0x09, 0x40, 0xc9, 0x79, 0x44, 0x3c, 0x64, 0x26, 0x13, 0x40
        /*0030*/ 	.byte	0xca, 0x01, 0xcf, 0x3a, 0x27, 0x51, 0x1a, 0x40, 0x30, 0xcc, 0x2d, 0xf3, 0xe1, 0x0c, 0x21, 0x40
        /*0040*/ 	.byte	0x0d, 0xb7, 0xfc, 0x82, 0x8e, 0x35, 0x25, 0x40
	.type		d_WORMS,@object
	.size		d_WORMS,(d_NUTRIENTS - d_WORMS)
d_WORMS:
	.zero		20
	.type		d_NUTRIENTS,@object
	.size		d_NUTRIENTS,(.L_10 - d_NUTRIENTS)
d_NUTRIENTS:
	.zero		20
.L_10:


//--------------------- .text._Z12updateKernelPiP17curandStateXORWOWii --------------------------
	.section	.text._Z12updateKernelPiP17curandStateXORWOWii,"ax",@progbits
	.align	128
        .global         _Z12updateKernelPiP17curandStateXORWOWii
        .type           _Z12updateKernelPiP17curandStateXORWOWii,@function
        .size           _Z12updateKernelPiP17curandStateXORWOWii,(.L_x_50 - _Z12updateKernelPiP17curandStateXORWOWii)
        .other          _Z12updateKernelPiP17curandStateXORWOWii,@"STO_CUDA_ENTRY STV_DEFAULT"
_Z12updateKernelPiP17curandStateXORWOWii:
.text._Z12updateKernelPiP17curandStateXORWOWii:
[----:B------:R-:W-:Y:S01]  /*0000*/  LDC R1, c[0x0][0x37c] ;  /* 0x0000df00ff017b82 */ /* 0x000fe20000000800 */
[----:B------:R-:W0:Y:S01]  /*0010*/  S2R R8, SR_CTAID.Y ;  /* 0x0000000000087919 */ /* 0x000e220000002600 */
[----:B------:R-:W1:Y:S06]  /*0020*/  LDCU UR6, c[0x0][0x360] ;  /* 0x00006c00ff0677ac */ /* 0x000e6c0008000800 */
[----:B------:R-:W2:Y:S01]  /*0030*/  LDC.64 R18, c[0x0][0x388] ;  /* 0x0000e200ff127b82 */ /* 0x000ea20000000a00 */
[----:B------:R-:W0:Y:S01]  /*0040*/  S2R R11, SR_TID.Y ;  /* 0x00000000000b7919 */ /* 0x000e220000002200 */
[----:B------:R-:W0:Y:S01]  /*0050*/  LDCU UR7, c[0x0][0x364] ;  /* 0x00006c80ff0777ac */ /* 0x000e220008000800 */
[----:B------:R-:W3:Y:S01]  /*0060*/  S2R R9, SR_CTAID.X ;  /* 0x0000000000097919 */ /* 0x000ee20000002500 */
[----:B------:R-:W3:Y:S04]  /*0070*/  LDCU UR8, c[0x0][0x370] ;  /* 0x00006e00ff0877ac */ /* 0x000ee80008000800 */
[----:B------:R-:W4:Y:S01]  /*0080*/  LDC.64 R12, c[0x0][0x380] ;  /* 0x0000e000ff0c7b82 */ /* 0x000f220000000a00 */
[----:B------:R-:W1:Y:S01]  /*0090*/  S2R R6, SR_TID.X ;  /* 0x0000000000067919 */ /* 0x000e620000002100 */
[----:B------:R-:W2:Y:S01]  /*00a0*/  LDCU.64 UR4, c[0x0][0x358] ;  /* 0x00006b00ff0477ac */ /* 0x000ea20008000a00 */
[----:B0-----:R-:W-:-:S04]  /*00b0*/  IMAD R0, R8, UR7, R11 ;  /* 0x0000000708007c24 */ /* 0x001fc8000f8e020b */
[----:B---3--:R-:W-:-:S04]  /*00c0*/  IMAD R0, R0, UR8, R9 ;  /* 0x0000000800007c24 */ /* 0x008fc8000f8e0209 */
[----:B-1----:R-:W-:-:S04]  /*00d0*/  IMAD R3, R0, UR6, R6 ;  /* 0x0000000600037c24 */ /* 0x002fc8000f8e0206 */
[----:B--2---:R-:W-:Y:S02]  /*00e0*/  IMAD.WIDE R18, R3, 0x30, R18 ;  /* 0x0000003003127825 */ /* 0x004fe400078e0212 */
[----:B------:R-:W0:Y:S03]  /*00f0*/  LDC.64 R2, c[0x0][0x390] ;  /* 0x0000e400ff027b82 */ /* 0x000e260000000a00 */
[----:B------:R-:W2:Y:S04]  /*0100*/  LDG.E.64 R16, desc[UR4][R18.64] ;  /* 0x0000000412107981 */ /* 0x000ea8000c1e1b00 */
[----:B------:R-:W3:Y:S04]  /*0110*/  LDG.E.64 R14, desc[UR4][R18.64+0x10] ;  /* 0x00001004120e7981 */ /* 0x000ee8000c1e1b00 */
[----:B------:R-:W4:Y:S04]  /*0120*/  LDG.E.64 R24, desc[UR4][R18.64+0x8] ;  /* 0x0000080412187981 */ /* 0x000f28000c1e1b00 */
[----:B------:R1:W5:Y:S01]  /*0130*/  LDG.E R29, desc[UR4][R18.64+0x20] ;  /* 0x00002004121d7981 */ /* 0x000362000c1e1900 */
[----:B--2---:R-:W-:Y:S01]  /*0140*/  SHF.R.U32.HI R0, RZ, 0x2, R17 ;  /* 0x00000002ff007819 */ /* 0x004fe20000011611 */
[----:B------:R-:W-:-:S03]  /*0150*/  VIADD R35, R16, 0xb0f8a ;  /* 0x000b0f8a10237836 */ /* 0x000fc60000000000 */
[----:B------:R-:W-:Y:S01]  /*0160*/  LOP3.LUT R0, R0, R17, RZ, 0x3c, !PT ;  /* 0x0000001100007212 */ /* 0x000fe200078e3cff */
[----:B---3--:R-:W-:Y:S01]  /*0170*/  IMAD.SHL.U32 R4, R15, 0x10, RZ ;  /* 0x000000100f047824 */ /* 0x008fe200078e00ff */
[----:B----4-:R-:W-:-:S03]  /*0180*/  SHF.R.U32.HI R7, RZ, 0x2, R24 ;  /* 0x00000002ff077819 */ /* 0x010fc60000011618 */
[----:B------:R-:W-:Y:S01]  /*0190*/  IMAD.SHL.U32 R5, R0, 0x2, RZ ;  /* 0x0000000200057824 */ /* 0x000fe200078e00ff */
[----:B------:R-:W-:-:S04]  /*01a0*/  LOP3.LUT R7, R7, R24, RZ, 0x3c, !PT ;  /* 0x0000001807077212 */ /* 0x000fc800078e3cff */
[----:B------:R-:W-:Y:S01]  /*01b0*/  LOP3.LUT R5, R15, R4, R5, 0x96, !PT ;  /* 0x000000040f057212 */ /* 0x000fe200078e9605 */
[----:B------:R-:W-:-:S03]  /*01c0*/  IMAD.SHL.U32 R4, R7, 0x2, RZ ;  /* 0x0000000207047824 */ /* 0x000fc600078e00ff */
[----:B------:R-:W-:Y:S01]  /*01d0*/  LOP3.LUT R31, R5, R0, RZ, 0x3c, !PT ;  /* 0x00000000051f7212 */ /* 0x000fe200078e3cff */
[----:B------:R-:W-:-:S04]  /*01e0*/  IMAD R5, R9, 0x4, R6 ;  /* 0x0000000409057824 */ /* 0x000fc800078e0206 */
[----:B------:R-:W-:Y:S01]  /*01f0*/  IMAD.SHL.U32 R0, R31, 0x10, RZ ;  /* 0x000000101f007824 */ /* 0x000fe200078e00ff */
[----:B0-----:R-:W-:-:S04]  /*0200*/  LEA R2, R2, R5, 0x1 ;  /* 0x0000000502027211 */ /* 0x001fc800078e08ff */
[----:B------:R-:W-:Y:S02]  /*0210*/  LOP3.LUT R0, R7, R4, R0, 0x96, !PT ;  /* 0x0000000407007212 */ /* 0x000fe400078e9600 */
[----:B------:R-:W-:Y:S02]  /*0220*/  IADD3 R4, PT, PT, R16, 0x1, R31 ;  /* 0x0000000110047810 */ /* 0x000fe40007ffe01f */
[----:B------:R-:W-:Y:S01]  /*0230*/  LOP3.LUT R30, R0, R31, RZ, 0x3c, !PT ;  /* 0x0000001f001e7212 */ /* 0x000fe200078e3cff */
[----:B------:R-:W-:Y:S01]  /*0240*/  IMAD R0, R8, 0x4, R11 ;  /* 0x0000000408007824 */ /* 0x000fe200078e020b */
[----:B------:R-:W-:Y:S01]  /*0250*/  SHF.R.U32.HI R4, RZ, 0x1, R4 ;  /* 0x00000001ff047819 */ /* 0x000fe20000011604 */
[----:B------:R1:W5:Y:S02]  /*0260*/  LDG.E.64 R8, desc[UR4][R18.64+0x28] ;  /* 0x0000280412087981 */ /* 0x000364000c1e1b00 */
[----:B------:R-:W-:Y:S01]  /*0270*/  IMAD.IADD R6, R30, 0x1, R35 ;  /* 0x000000011e067824 */ /* 0x000fe200078e0223 */
[----:B------:R-:W-:Y:S01]  /*0280*/  LOP3.LUT R5, R4, 0x1, RZ, 0xc0, !PT ;  /* 0x0000000104057812 */ /* 0x000fe200078ec0ff */
[----:B------:R-:W-:Y:S01]  /*0290*/  IMAD R3, R3, 0x2, R0 ;  /* 0x0000000203037824 */ /* 0x000fe200078e0200 */
[----:B------:R-:W-:-:S02]  /*02a0*/  LOP3.LUT R0, R2, 0xfff, RZ, 0xc0, !PT ;  /* 0x00000fff02007812 */ /* 0x000fc400078ec0ff */
[----:B------:R-:W-:Y:S02]  /*02b0*/  SHF.R.U32.HI R6, RZ, 0x1, R6 ;  /* 0x00000001ff067819 */ /* 0x000fe40000011606 */
[----:B------:R-:W-:Y:S01]  /*02c0*/  LOP3.LUT R3, R3, 0xfff, RZ, 0xc0, !PT ;  /* 0x00000fff03037812 */ /* 0x000fe200078ec0ff */
[----:B------:R-:W-:Y:S01]  /*02d0*/  IMAD.IADD R0, R0, 0x1, R5 ;  /* 0x0000000100007824 */ /* 0x000fe200078e0205 */
[----:B------:R-:W-:-:S05]  /*02e0*/  LOP3.LUT R6, R6, 0x1, RZ, 0xc0, !PT ;  /* 0x0000000106067812 */ /* 0x000fca00078ec0ff */
[----:B------:R-:W-:Y:S02]  /*02f0*/  IMAD.IADD R17, R3, 0x1, R6 ;  /* 0x0000000103117824 */ /* 0x000fe400078e0206 */
[----:B------:R1:W5:Y:S02]  /*0300*/  LDG.E.64 R6, desc[UR4][R18.64+0x18] ;  /* 0x0000180412067981 */ /* 0x000364000c1e1b00 */
[----:B------:R-:W-:-:S04]  /*0310*/  IMAD R11, R0, 0x1000, R17 ;  /* 0x00001000000b7824 */ /* 0x000fc800078e0211 */
[----:B------:R-:W-:-:S05]  /*0320*/  IMAD.WIDE.U32 R10, R11, 0x4, R12 ;  /* 0x000000040b0a7825 */ /* 0x000fca00078e000c */
[----:B------:R-:W2:Y:S01]  /*0330*/  LDG.E R27, desc[UR4][R10.64] ;  /* 0x000000040a1b7981 */ /* 0x000ea2000c1e1900 */
[----:B------:R-:W-:Y:S04]  /*0340*/  BSSY.RECONVERGENT B1, `(.L_x_0) ;  /* 0x00002f1000017945 */ /* 0x000fe80003800200 */
[----:B------:R-:W-:Y:S01]  /*0350*/  BSSY.RELIABLE B0, `(.L_x_1) ;  /* 0x00002aa000007945 */ /* 0x000fe20003800100 */
[----:B--2---:R-:W-:-:S13]  /*0360*/  ISETP.NE.AND P0, PT, R27, RZ, PT ;  /* 0x000000ff1b00720c */ /* 0x004fda0003f05270 */
[----:B-1----:R-:W-:Y:S05]  /*0370*/  @!P0 BRA `(.L_x_2) ;  /* 0x00000028009c8947 */ /* 0x002fea0003800000 */
[----:B------:R-:W0:Y:S08]  /*0380*/  LDC.64 R4, c[0x3][0x60] ;  /* 0x00c01800ff047b82 */ /* 0x000e300000000a00 */
[----:B------:R-:W1:Y:S08]  /*0390*/  LDC R26, c[0x3][0x5c] ;  /* 0x00c01700ff1a7b82 */ /* 0x000e700000000800 */
[----:B------:R-:W2:Y:S01]  /*03a0*/  LDC.64 R2, c[0x3][0x68] ;  /* 0x00c01a00ff027b82 */ /* 0x000ea20000000a00 */
[----:B0-----:R-:W-:-:S04]  /*03b0*/  ISETP.NE.AND P0, PT, R27, R4, PT ;  /* 0x000000041b00720c */ /* 0x001fc80003f05270 */
[----:B-1----:R-:W-:-:S04]  /*03c0*/  ISETP.EQ.OR P0, PT, R27, R26, !P0 ;  /* 0x0000001a1b00720c */ /* 0x002fc80004702670 */
[----:B------:R-:W-:-:S04]  /*03d0*/  ISETP.EQ.OR P0, PT, R27, R5, P0 ;  /* 0x000000051b00720c */ /* 0x000fc80000702670 */
[----:B--2---:R-:W-:-:S04]  /*03e0*/  ISETP.EQ.OR P0, PT, R27, R2, P0 ;  /* 0x000000021b00720c */ /* 0x004fc80000702670 */
[----:B------:R-:W-:-:S13]  /*03f0*/  ISETP.EQ.OR P0, PT, R27, R3, P0 ;  /* 0x000000031b00720c */ /* 0x000fda0000702670 */
[----:B------:R-:W-:Y:S05]  /*0400*/  @!P0 BREAK.RELIABLE B0 ;  /* 0x0000000000008942 */ /* 0x000fea0003800100 */
[----:B------:R-:W-:Y:S05]  /*0410*/  @P0 BRA `(.L_x_2) ;  /* 0x0000002800740947 */ /* 0x000fea0003800000 */
[----:B------:R-:W0:Y:S01]  /*0420*/  LDC R28, c[0x3][0x48] ;  /* 0x00c01200ff1c7b82 */ /* 0x000e220000000800 */
[----:B------:R-:W-:Y:S01]  /*0430*/  BSSY.RECONVERGENT B2, `(.L_x_3) ;  /* 0x0000084000027945 */ /* 0x000fe20003800200 */
[----:B------:R-:W-:Y:S01]  /*0440*/  IMAD.MOV.U32 R22, RZ, RZ, R14 ;  /* 0x000000ffff167224 */ /* 0x000fe200078e000e */
[----:B------:R-:W-:Y:S01]  /*0450*/  MOV R20, R31 ;  /* 0x0000001f00147202 */ /* 0x000fe20000000f00 */
[----:B------:R-:W-:Y:S02]  /*0460*/  IMAD.MOV.U32 R24, RZ, RZ, R35 ;  /* 0x000000ffff187224 */ /* 0x000fe400078e0023 */
[----:B------:R-:W-:Y:S02]  /*0470*/  IMAD.MOV.U32 R21, RZ, RZ, R30 ;  /* 0x000000ffff157224 */ /* 0x000fe400078e001e */
[----:B------:R-:W-:Y:S01]  /*0480*/  IMAD.MOV.U32 R23, RZ, RZ, R15 ;  /* 0x000000ffff177224 */ /* 0x000fe200078e000f */
[----:B0-----:R-:W-:-:S13]  /*0490*/  ISETP.NE.AND P0, PT, R27, R28, PT ;  /* 0x0000001c1b00720c */ /* 0x001fda0003f05270 */
[----:B------:R-:W-:Y:S05]  /*04a0*/  @P0 BRA `(.L_x_4) ;  /* 0x0000000400f00947 */ /* 0x000fea0003800000 */
[----:B------:R-:W-:Y:S01]  /*04b0*/  SHF.R.U32.HI R20, RZ, 0x2, R25 ;  /* 0x00000002ff147819 */ /* 0x000fe20000011619 */
[----:B------:R-:W-:Y:S01]  /*04c0*/  IMAD.SHL.U32 R21, R30, 0x10, RZ ;  /* 0x000000101e157824 */ /* 0x000fe200078e00ff */
[----:B------:R-:W-:Y:S01]  /*04d0*/  UMOV UR6, 0xeb851eb8 ;  /* 0xeb851eb800067882 */ /* 0x000fe20000000000 */
[----:B------:R-:W-:Y:S01]  /*04e0*/  VIADD R24, R16, 0x10974f ;  /* 0x0010974f10187836 */ /* 0x000fe20000000000 */
[----:B------:R-:W-:Y:S01]  /*04f0*/  LOP3.LUT R20, R20, R25, RZ, 0x3c, !PT ;  /* 0x0000001914147212 */ /* 0x000fe200078e3cff */
[----:B------:R-:W-:Y:S01]  /*0500*/  IMAD.MOV.U32 R33, RZ, RZ, 0x2f800000 ;  /* 0x2f800000ff217424 */ /* 0x000fe200078e00ff */
[----:B------:R-:W-:-:S03]  /*0510*/  UMOV UR7, 0x3f8eb851 ;  /* 0x3f8eb85100077882 */ /* 0x000fc60000000000 */
[----:B------:R-:W-:-:S05]  /*0520*/  IMAD.SHL.U32 R22, R20, 0x2, RZ ;  /* 0x0000000214167824 */ /* 0x000fca00078e00ff */
[----:B------:R-:W-:-:S04]  /*0530*/  LOP3.LUT R21, R20, R22, R21, 0x96, !PT ;  /* 0x0000001614157212 */ /* 0x000fc800078e9615 */
[----:B------:R-:W-:-:S05]  /*0540*/  LOP3.LUT R32, R21, R30, RZ, 0x3c, !PT ;  /* 0x0000001e15207212 */ /* 0x000fca00078e3cff */
[----:B------:R-:W-:-:S05]  /*0550*/  IMAD.IADD R20, R32, 0x1, R24 ;  /* 0x0000000120147824 */ /* 0x000fca00078e0218 */
[----:B------:R-:W-:-:S05]  /*0560*/  I2FP.F32.U32 R20, R20 ;  /* 0x0000001400147245 */ /* 0x000fca0000201000 */
[----:B------:R-:W-:-:S04]  /*0570*/  FFMA R34, R20, R33, 1.1641532182693481445e-10 ;  /* 0x2f00000014227423 */ /* 0x000fc80000000021 */
[----:B------:R-:W0:Y:S02]  /*0580*/  F2F.F64.F32 R20, R34 ;  /* 0x0000002200147310 */ /* 0x000e240000201800 */
[----:B0-----:R-:W-:-:S14]  /*0590*/  DSETP.GEU.AND P0, PT, R20, UR6, PT ;  /* 0x0000000614007e2a */ /* 0x001fdc000bf0e000 */
[----:B------:R0:W-:Y:S01]  /*05a0*/  @!P0 STG.E desc[UR4][R10.64], RZ ;  /* 0x000000ff0a008986 */ /* 0x0001e2000c101904 */
[----:B------:R-:W-:Y:S01]  /*05b0*/  @!P0 IMAD.MOV.U32 R23, RZ, RZ, R31 ;  /* 0x000000ffff178224 */ /* 0x000fe200078e001f */
[----:B------:R-:W-:Y:S01]  /*05c0*/  @!P0 MOV R22, R15 ;  /* 0x0000000f00168202 */ /* 0x000fe20000000f00 */
[----:B------:R-:W-:Y:S02]  /*05d0*/  @!P0 IMAD.MOV.U32 R25, RZ, RZ, R14 ;  /* 0x000000ffff198224 */ /* 0x000fe400078e000e */
[----:B------:R-:W-:Y:S02]  /*05e0*/  @!P0 IMAD.MOV.U32 R20, RZ, RZ, R30 ;  /* 0x000000ffff148224 */ /* 0x000fe400078e001e */
[----:B------:R-:W-:Y:S01]  /*05f0*/  @!P0 IMAD.MOV.U32 R21, RZ, RZ, R32 ;  /* 0x000000ffff158224 */ /* 0x000fe200078e0020 */
[----:B------:R-:W-:Y:S06]  /*0600*/  @!P0 BRA `(.L_x_4) ;  /* 0x0000000400988947 */ /* 0x000fec0003800000 */
[----:B------:R-:W-:Y:S01]  /*0610*/  SHF.R.U32.HI R21, RZ, 0x2, R14 ;  /* 0x00000002ff157819 */ /* 0x000fe2000001160e */
[----:B------:R-:W-:Y:S03]  /*0620*/  BSSY.RECONVERGENT B3, `(.L_x_5) ;  /* 0x000002a000037945 */ /* 0x000fe60003800200 */
[----:B------:R-:W-:Y:S01]  /*0630*/  LOP3.LUT R21, R21, R14, RZ, 0x3c, !PT ;  /* 0x0000000e15157212 */ /* 0x000fe200078e3cff */
[----:B------:R-:W-:-:S04]  /*0640*/  IMAD.SHL.U32 R14, R32, 0x10, RZ ;  /* 0x00000010200e7824 */ /* 0x000fc800078e00ff */
[----:B------:R-:W-:-:S05]  /*0650*/  IMAD.SHL.U32 R20, R21, 0x2, RZ ;  /* 0x0000000215147824 */ /* 0x000fca00078e00ff */
[----:B------:R-:W-:-:S04]  /*0660*/  LOP3.LUT R21, R21, R20, R14, 0x96, !PT ;  /* 0x0000001415157212 */ /* 0x000fc800078e960e */
[----:B------:R-:W-:-:S04]  /*0670*/  LOP3.LUT R20, R21, R32, RZ, 0x3c, !PT ;  /* 0x0000002015147212 */ /* 0x000fc800078e3cff */
[----:B------:R-:W-:-:S04]  /*0680*/  IADD3 R35, PT, PT, R35, 0xb0f8a, R20 ;  /* 0x000b0f8a23237810 */ /* 0x000fc80007ffe014 */
[----:B------:R-:W-:-:S05]  /*0690*/  I2FP.F32.U32 R14, R35 ;  /* 0x00000023000e7245 */ /* 0x000fca0000201000 */
[----:B------:R-:W-:-:S05]  /*06a0*/  FFMA R14, R14, R33, 1.1641532182693481445e-10 ;  /* 0x2f0000000e0e7423 */ /* 0x000fca0000000021 */
[----:B------:R-:W-:-:S13]  /*06b0*/  FSETP.GEU.AND P0, PT, R14, 0.5, PT ;  /* 0x3f0000000e00780b */ /* 0x000fda0003f0e000 */
[----:B------:R-:W-:Y:S05]  /*06c0*/  @P0 BRA `(.L_x_6) ;  /* 0x0000000000400947 */ /* 0x000fea0003800000 */
[----:B------:R-:W-:Y:S02]  /*06d0*/  SHF.R.U32.HI R14, RZ, 0x2, R15 ;  /* 0x00000002ff0e7819 */ /* 0x000fe4000001160f */
[----:B------:R-:W-:Y:S02]  /*06e0*/  IADD3 R24, PT, PT, R16, 0x1ba6d9, RZ ;  /* 0x001ba6d910187810 */ /* 0x000fe40007ffe0ff */
[----:B------:R-:W-:Y:S01]  /*06f0*/  LOP3.LUT R14, R14, R15, RZ, 0x3c, !PT ;  /* 0x0000000f0e0e7212 */ /* 0x000fe200078e3cff */
[----:B------:R-:W-:-:S04]  /*0700*/  IMAD.SHL.U32 R15, R20, 0x10, RZ ;  /* 0x00000010140f7824 */ /* 0x000fc800078e00ff */
[----:B------:R-:W-:-:S05]  /*0710*/  IMAD.SHL.U32 R21, R14, 0x2, RZ ;  /* 0x000000020e157824 */ /* 0x000fca00078e00ff */
[----:B------:R-:W-:-:S04]  /*0720*/  LOP3.LUT R15, R14, R21, R15, 0x96, !PT ;  /* 0x000000150e0f7212 */ /* 0x000fc800078e960f */
[----:B------:R-:W-:Y:S01]  /*0730*/  LOP3.LUT R34, R15, R20, RZ, 0x3c, !PT ;  /* 0x000000140f227212 */ /* 0x000fe200078e3cff */
[----:B------:R-:W-:-:S04]  /*0740*/  IMAD.MOV.U32 R15, RZ, RZ, R17 ;  /* 0x000000ffff0f7224 */ /* 0x000fc800078e0011 */
[----:B------:R-:W-:-:S05]  /*0750*/  IMAD.IADD R14, R34, 0x1, R24 ;  /* 0x00000001220e7824 */ /* 0x000fca00078e0218 */
[----:B------:R-:W-:-:S05]  /*0760*/  I2FP.F32.U32 R14, R14 ;  /* 0x0000000e000e7245 */ /* 0x000fca0000201000 */
[----:B------:R-:W-:-:S05]  /*0770*/  FFMA R14, R14, R33, 1.1641532182693481445e-10 ;  /* 0x2f0000000e0e7423 */ /* 0x000fca0000000021 */
[----:B------:R-:W-:Y:S01]  /*0780*/  FSETP.GEU.AND P0, PT, R14, 0.5, PT ;  /* 0x3f0000000e00780b */ /* 0x000fe20003f0e000 */
[----:B------:R-:W-:-:S12]  /*0790*/  VIADD R14, R0, 0xfff ;  /* 0x00000fff000e7836 */ /* 0x000fd80000000000 */
[----:B------:R-:W-:-:S05]  /*07a0*/  @P0 VIADD R14, R0, 0x1 ;  /* 0x00000001000e0836 */ /* 0x000fca0000000000 */
[----:B------:R-:W-:Y:S01]  /*07b0*/  LOP3.LUT R14, R14, 0xfff, RZ, 0xc0, !PT ;  /* 0x00000fff0e0e7812 */ /* 0x000fe200078ec0ff */
[----:B------:R-:W-:Y:S06]  /*07c0*/  BRA `(.L_x_7) ;  /* 0x00000000003c7947 */ /* 0x000fec0003800000 */
.L_x_6:
[----:B------:R-:W-:Y:S01]  /*07d0*/  SHF.R.U32.HI R14, RZ, 0x2, R15 ;  /* 0x00000002ff0e7819 */ /* 0x000fe2000001160f */
[----:B------:R-:W-:-:S03]  /*07e0*/  VIADD R24, R16, 0x1ba6d9 ;  /* 0x001ba6d910187836 */ /* 0x000fc60000000000 */
[----:B------:R-:W-:Y:S01]  /*07f0*/  LOP3.LUT R14, R14, R15, RZ, 0x3c, !PT ;  /* 0x0000000f0e0e7212 */ /* 0x000fe200078e3cff */
[----:B------:R-:W-:-:S04]  /*0800*/  IMAD.SHL.U32 R15, R20, 0x10, RZ ;  /* 0x00000010140f7824 */ /* 0x000fc800078e00ff */
[----:B------:R-:W-:-:S05]  /*0810*/  IMAD.SHL.U32 R21, R14, 0x2, RZ ;  /* 0x000000020e157824 */ /* 0x000fca00078e00ff */
[----:B------:R-:W-:-:S04]  /*0820*/  LOP3.LUT R15, R14, R21, R15, 0x96, !PT ;  /* 0x000000150e0f7212 */ /* 0x000fc800078e960f */
[----:B------:R-:W-:Y:S01]  /*0830*/  LOP3.LUT R34, R15, R20, RZ, 0x3c, !PT ;  /* 0x000000140f227212 */ /* 0x000fe200078e3cff */
[----:B------:R-:W-:-:S03]  /*0840*/  VIADD R15, R17, 0xfff ;  /* 0x00000fff110f7836 */ /* 0x000fc60000000000 */
[----:B------:R-:W-:-:S04]  /*0850*/  IADD3 R14, PT, PT, R34, R24, RZ ;  /* 0x00000018220e7210 */ /* 0x000fc80007ffe0ff */
[----:B------:R-:W-:-:S05]  /*0860*/  I2FP.F32.U32 R14, R14 ;  /* 0x0000000e000e7245 */ /* 0x000fca0000201000 */
[----:B------:R-:W-:-:S05]  /*0870*/  FFMA R14, R14, R33, 1.1641532182693481445e-10 ;  /* 0x2f0000000e0e7423 */ /* 0x000fca0000000021 */
[----:B------:R-:W-:Y:S01]  /*0880*/  FSETP.GEU.AND P0, PT, R14, 0.5, PT ;  /* 0x3f0000000e00780b */ /* 0x000fe20003f0e000 */
[----:B------:R-:W-:-:S12]  /*0890*/  IMAD.MOV.U32 R14, RZ, RZ, R0 ;  /* 0x000000ffff0e7224 */ /* 0x000fd800078e0000 */
[----:B------:R-:W-:-:S05]  /*08a0*/  @P0 VIADD R15, R17, 0x1 ;  /* 0x00000001110f0836 */ /* 0x000fca0000000000 */
[----:B------:R-:W-:-:S07]  /*08b0*/  LOP3.LUT R15, R15, 0xfff, RZ, 0xc0, !PT ;  /* 0x00000fff0f0f7812 */ /* 0x000fce00078ec0ff */
.L_x_7:
[----:B------:R-:W-:Y:S05]  /*08c0*/  BSYNC.RECONVERGENT B3 ;  /* 0x0000000000037941 */ /* 0x000fea0003800200 */
.L_x_5:
[----:B------:R-:W-:-:S04]  /*08d0*/  IMAD R15, R14, 0x1000, R15 ;  /* 0x000010000e0f7824 */ /* 0x000fc800078e020f */
[----:B------:R-:W-:-:S05]  /*08e0*/  IMAD.WIDE.U32 R14, R15, 0x4, R12 ;  /* 0x000000040f0e7825 */ /* 0x000fca00078e000c */
[----:B------:R-:W2:Y:S04]  /*08f0*/  LDG.E R35, desc[UR4][R14.64] ;  /* 0x000000040e237981 */ /* 0x000ea8000c1e1900 */
[----:B------:R1:W-:Y:S04]  /*0900*/  STG.E desc[UR4][R14.64], R27 ;  /* 0x0000001b0e007986 */ /* 0x0003e8000c101904 */
[----:B------:R1:W-:Y:S01]  /*0910*/  STG.E desc[UR4][R10.64], RZ ;  /* 0x000000ff0a007986 */ /* 0x0003e2000c101904 */
[----:B--2---:R-:W-:-:S13]  /*0920*/  ISETP.NE.AND P0, PT, R35, R4, PT ;  /* 0x000000042300720c */ /* 0x004fda0003f05270 */
[----:B-1----:R-:W-:Y:S05]  /*0930*/  @P0 BRA `(.L_x_8) ;  /* 0x0000000000480947 */ /* 0x002fea0003800000 */
[----:B------:R-:W-:Y:S01]  /*0940*/  SHF.R.U32.HI R14, RZ, 0x2, R31 ;  /* 0x00000002ff0e7819 */ /* 0x000fe2000001161f */
[----:B------:R-:W-:Y:S02]  /*0950*/  IMAD.SHL.U32 R15, R34, 0x10, RZ ;  /* 0x00000010220f7824 */ /* 0x000fe400078e00ff */
[----:B------:R-:W-:Y:S01]  /*0960*/  VIADD R24, R16, 0x212e9e ;  /* 0x00212e9e10187836 */ /* 0x000fe20000000000 */
[----:B------:R-:W-:Y:S01]  /*0970*/  LOP3.LUT R14, R14, R31, RZ, 0x3c, !PT ;  /* 0x0000001f0e0e7212 */ /* 0x000fe200078e3cff */
[----:B------:R-:W-:Y:S02]  /*0980*/  IMAD.MOV.U32 R23, RZ, RZ, R20 ;  /* 0x000000ffff177224 */ /* 0x000fe400078e0014 */
[----:B------:R-:W-:Y:S02]  /*0990*/  IMAD.MOV.U32 R22, RZ, RZ, R32 ;  /* 0x000000ffff167224 */ /* 0x000fe400078e0020 */
[----:B------:R-:W-:Y:S02]  /*09a0*/  IMAD.SHL.U32 R21, R14, 0x2, RZ ;  /* 0x000000020e157824 */ /* 0x000fe400078e00ff */
[----:B------:R-:W-:-:S02]  /*09b0*/  IMAD.MOV.U32 R25, RZ, RZ, R30 ;  /* 0x000000ffff197224 */ /* 0x000fc400078e001e */
[----:B------:R-:W-:Y:S01]  /*09c0*/  IMAD.MOV.U32 R20, RZ, RZ, R34 ;  /* 0x000000ffff147224 */ /* 0x000fe200078e0022 */
[----:B------:R-:W-:-:S04]  /*09d0*/  LOP3.LUT R21, R14, R21, R15, 0x96, !PT ;  /* 0x000000150e157212 */ /* 0x000fc800078e960f */
[----:B------:R-:W-:-:S04]  /*09e0*/  LOP3.LUT R21, R21, R34, RZ, 0x3c, !PT ;  /* 0x0000002215157212 */ /* 0x000fc800078e3cff */
[----:B------:R-:W-:-:S04]  /*09f0*/  IADD3 R14, PT, PT, R21, R24, RZ ;  /* 0x00000018150e7210 */ /* 0x000fc80007ffe0ff */
[----:B------:R-:W-:-:S05]  /*0a00*/  I2FP.F32.U32 R14, R14 ;  /* 0x0000000e000e7245 */ /* 0x000fca0000201000 */
[----:B------:R-:W-:-:S05]  /*0a10*/  FFMA R14, R14, R33, 1.1641532182693481445e-10 ;  /* 0x2f0000000e0e7423 */ /* 0x000fca0000000021 */
[----:B------:R-:W-:-:S13]  /*0a20*/  FSETP.GEU.AND P0, PT, R14, 1, PT ;  /* 0x3f8000000e00780b */ /* 0x000fda0003f0e000 */
[----:B------:R-:W-:Y:S05]  /*0a30*/  @P0 BRA `(.L_x_4) ;  /* 0x00000000008c0947 */ /* 0x000fea0003800000 */
[----:B------:R3:W-:Y:S01]  /*0a40*/  STG.E desc[UR4][R10.64], R27 ;  /* 0x0000001b0a007986 */ /* 0x0007e2000c101904 */
[----:B------:R-:W-:Y:S05]  /*0a50*/  BRA `(.L_x_4) ;  /* 0x0000000000847947 */ /* 0x000fea0003800000 */
.L_x_8:
[----:B------:R-:W-:-:S13]  /*0a60*/  ISETP.NE.AND P0, PT, R35, 0x6, PT ;  /* 0x000000062300780c */ /* 0x000fda0003f05270 */
[----:B------:R-:W-:Y:S05]  /*0a70*/  @P0 BRA `(.L_x_9) ;  /* 0x0000000000480947 */ /* 0x000fea0003800000 */
        /* <DEDUP_REMOVED lines=18> */
.L_x_9:
[----:B------:R-:W1:Y:S01]  /*0ba0*/  LDCU UR6, c[0x3][0x4c] ;  /* 0x00c00980ff0677ac */ /* 0x000e620008000800 */
[----:B------:R-:W-:Y:S01]  /*0bb0*/  IMAD.MOV.U32 R23, RZ, RZ, R32 ;  /* 0x000000ffff177224 */ /* 0x000fe200078e0020 */
[----:B------:R-:W-:Y:S01]  /*0bc0*/  MOV R21, R34 ;  /* 0x0000002200157202 */ /* 0x000fe20000000f00 */
[----:B------:R-:W-:Y:S01]  /*0bd0*/  IMAD.MOV.U32 R22, RZ, RZ, R30 ;  /* 0x000000ffff167224 */ /* 0x000fe200078e001e */
[----:B------:R-:W2:Y:S01]  /*0be0*/  LDCU.64 UR8, c[0x3][0x50] ;  /* 0x00c00a00ff0877ac */ /* 0x000ea20008000a00 */
[----:B------:R-:W-:Y:S01]  /*0bf0*/  IMAD.MOV.U32 R25, RZ, RZ, R31 ;  /* 0x000000ffff197224 */ /* 0x000fe200078e001f */
[----:B------:R-:W3:Y:S01]  /*0c00*/  LDCU UR7, c[0x3][0x58] ;  /* 0x00c00b00ff0777ac */ /* 0x000ee20008000800 */
[----:B-1----:R-:W-:-:S04]  /*0c10*/  ISETP.NE.AND P0, PT, R35, UR6, PT ;  /* 0x0000000623007c0c */ /* 0x002fc8000bf05270 */
[----:B------:R-:W-:-:S04]  /*0c20*/  ISETP.NE.AND P0, PT, R35, R28, P0 ;  /* 0x0000001c2300720c */ /* 0x000fc80000705270 */
[----:B--2---:R-:W-:-:S04]  /*0c30*/  ISETP.NE.AND P0, PT, R35, UR8, P0 ;  /* 0x0000000823007c0c */ /* 0x004fc80008705270 */
[----:B------:R-:W-:-:S04]  /*0c40*/  ISETP.NE.AND P0, PT, R35, UR9, P0 ;  /* 0x0000000923007c0c */ /* 0x000fc80008705270 */
[----:B---3--:R-:W-:-:S13]  /*0c50*/  ISETP.NE.AND P0, PT, R35, UR7, P0 ;  /* 0x0000000723007c0c */ /* 0x008fda0008705270 */
[----:B------:R1:W-:Y:S02]  /*0c60*/  @!P0 STG.E desc[UR4][R10.64], R35 ;  /* 0x000000230a008986 */ /* 0x0003e4000c101904 */
.L_x_4:
[----:B------:R-:W-:Y:S05]  /*0c70*/  BSYNC.RECONVERGENT B2 ;  /* 0x0000000000027941 */ /* 0x000fea0003800200 */
.L_x_3:
[----:B------:R-:W4:Y:S01]  /*0c80*/  LDC R16, c[0x3][0x4c] ;  /* 0x00c01300ff107b82 */ /* 0x000f220000000800 */
[----:B------:R-:W-:Y:S01]  /*0c90*/  BSSY.RECONVERGENT B2, `(.L_x_10) ;  /* 0x0000085000027945 */ /* 0x000fe20003800200 */
[----:B----4-:R-:W-:-:S13]  /*0ca0*/  ISETP.NE.AND P0, PT, R27, R16, PT ;  /* 0x000000101b00720c */ /* 0x010fda0003f05270 */
[----:B------:R-:W-:Y:S05]  /*0cb0*/  @P0 BRA `(.L_x_11) ;  /* 0x0000000800080947 */ /* 0x000fea0003800000 */
[----:B------:R-:W-:Y:S01]  /*0cc0*/  SHF.R.U32.HI R14, RZ, 0x2, R25 ;  /* 0x00000002ff0e7819 */ /* 0x000fe20000011619 */
[----:B------:R-:W-:Y:S01]  /*0cd0*/  IMAD.SHL.U32 R15, R21, 0x10, RZ ;  /* 0x00000010150f7824 */ /* 0x000fe200078e00ff */
[----:B------:R-:W-:Y:S01]  /*0ce0*/  UMOV UR6, 0xeb851eb8 ;  /* 0xeb851eb800067882 */ /* 0x000fe20000000000 */
[----:B------:R-:W-:Y:S01]  /*0cf0*/  VIADD R32, R24, 0x587c5 ;  /* 0x000587c518207836 */ /* 0x000fe20000000000 */
[----:B------:R-:W-:Y:S01]  /*0d00*/  LOP3.LUT R14, R14, R25, RZ, 0x3c, !PT ;  /* 0x000000190e0e7212 */ /* 0x000fe200078e3cff */
[----:B------:R-:W-:Y:S01]  /*0d10*/  IMAD.MOV.U32 R30, RZ, RZ, 0x2f800000 ;  /* 0x2f800000ff1e7424 */ /* 0x000fe200078e00ff */
[----:B------:R-:W-:Y:S01]  /*0d20*/  UMOV UR7, 0x3f8eb851 ;  /* 0x3f8eb85100077882 */ /* 0x000fe20000000000 */
[----:B------:R-:W-:Y:S02]  /*0d30*/  IMAD.MOV.U32 R33, RZ, RZ, R21 ;  /* 0x000000ffff217224 */ /* 0x000fe400078e0015 */
[----:B------:R-:W-:-:S05]  /*0d40*/  IMAD.SHL.U32 R25, R14, 0x2, RZ ;  /* 0x000000020e197824 */ /* 0x000fca00078e00ff */
[----:B------:R-:W-:Y:S01]  /*0d50*/  LOP3.LUT R14, R14, R25, R15, 0x96, !PT ;  /* 0x000000190e0e7212 */ /* 0x000fe200078e960f */
[----:B------:R-:W-:-:S03]  /*0d60*/  IMAD.MOV.U32 R25, RZ, RZ, R22 ;  /* 0x000000ffff197224 */ /* 0x000fc600078e0016 */
[----:B------:R-:W-:-:S05]  /*0d70*/  LOP3.LUT R31, R14, R21, RZ, 0x3c, !PT ;  /* 0x000000150e1f7212 */ /* 0x000fca00078e3cff */
[----:B------:R-:W-:-:S05]  /*0d80*/  IMAD.IADD R14, R31, 0x1, R32 ;  /* 0x000000011f0e7824 */ /* 0x000fca00078e0220 */
[----:B------:R-:W-:-:S05]  /*0d90*/  I2FP.F32.U32 R15, R14 ;  /* 0x0000000e000f7245 */ /* 0x000fca0000201000 */
[----:B------:R-:W-:-:S06]  /*0da0*/  FFMA R15, R15, R30, 1.1641532182693481445e-10 ;  /* 0x2f0000000f0f7423 */ /* 0x000fcc000000001e */
[----:B------:R-:W4:Y:S02]  /*0db0*/  F2F.F64.F32 R14, R15 ;  /* 0x0000000f000e7310 */ /* 0x000f240000201800 */
[----:B----4-:R-:W-:-:S14]  /*0dc0*/  DSETP.GEU.AND P0, PT, R14, UR6, PT ;  /* 0x000000060e007e2a */ /* 0x010fdc000bf0e000 */
[----:B------:R4:W-:Y:S01]  /*0dd0*/  @!P0 STG.E desc[UR4][R10.64], RZ ;  /* 0x000000ff0a008986 */ /* 0x0009e2000c101904 */
[----:B------:R-:W-:Y:S01]  /*0de0*/  @!P0 IMAD.MOV.U32 R24, RZ, RZ, R32 ;  /* 0x000000ffff188224 */ /* 0x000fe200078e0020 */
[----:B------:R-:W-:Y:S01]  /*0df0*/  @!P0 MOV R22, R23 ;  /* 0x0000001700168202 */ /* 0x000fe20000000f00 */
[--C-:B------:R-:W-:Y:S02]  /*0e00*/  IMAD.MOV.U32 R32, RZ, RZ, R20.reuse ;  /* 0x000000ffff207224 */ /* 0x100fe400078e0014 */
[----:B------:R-:W-:Y:S02]  /*0e10*/  @!P0 IMAD.MOV.U32 R23, RZ, RZ, R20 ;  /* 0x000000ffff178224 */ /* 0x000fe400078e0014 */
[----:B------:R-:W-:Y:S02]  /*0e20*/  @!P0 IMAD.MOV.U32 R20, RZ, RZ, R21 ;  /* 0x000000ffff148224 */ /* 0x000fe400078e0015 */
[----:B------:R-:W-:Y:S01]  /*0e30*/  @!P0 IMAD.MOV.U32 R21, RZ, RZ, R31 ;  /* 0x000000ffff158224 */ /* 0x000fe200078e001f */
[----:B----4-:R-:W-:Y:S06]  /*0e40*/  @!P0 BRA `(.L_x_11) ;  /* 0x0000000400a48947 */ /* 0x010fec0003800000 */
[----:B------:R-:W-:Y:S01]  /*0e50*/  SHF.R.U32.HI R15, RZ, 0x2, R22 ;  /* 0x00000002ff0f7819 */ /* 0x000fe20000011616 */
[----:B------:R-:W-:Y:S01]  /*0e60*/  IMAD.SHL.U32 R14, R31, 0x10, RZ ;  /* 0x000000101f0e7824 */ /* 0x000fe200078e00ff */
[----:B------:R-:W-:Y:S02]  /*0e70*/  BSSY.RECONVERGENT B3, `(.L_x_12) ;  /* 0x0000029000037945 */ /* 0x000fe40003800200 */
[----:B------:R-:W-:-:S05]  /*0e80*/  LOP3.LUT R15, R15, R22, RZ, 0x3c, !PT ;  /* 0x000000160f0f7212 */ /* 0x000fca00078e3cff */
[----:B------:R-:W-:-:S05]  /*0e90*/  IMAD.SHL.U32 R22, R15, 0x2, RZ ;  /* 0x000000020f167824 */ /* 0x000fca00078e00ff */
[----:B------:R-:W-:-:S04]  /*0ea0*/  LOP3.LUT R14, R15, R22, R14, 0x96, !PT ;  /* 0x000000160f0e7212 */ /* 0x000fc800078e960e */
[----:B-1----:R-:W-:-:S04]  /*0eb0*/  LOP3.LUT R35, R14, R31, RZ, 0x3c, !PT ;  /* 0x0000001f0e237212 */ /* 0x002fc800078e3cff */
[----:B------:R-:W-:-:S04]  /*0ec0*/  IADD3 R14, PT, PT, R24, 0xb0f8a, R35 ;  /* 0x000b0f8a180e7810 */ /* 0x000fc80007ffe023 */
[----:B------:R-:W-:-:S05]  /*0ed0*/  I2FP.F32.U32 R15, R14 ;  /* 0x0000000e000f7245 */ /* 0x000fca0000201000 */
[----:B------:R-:W-:-:S05]  /*0ee0*/  FFMA R15, R15, R30, 1.1641532182693481445e-10 ;  /* 0x2f0000000f0f7423 */ /* 0x000fca000000001e */
[----:B------:R-:W-:-:S13]  /*0ef0*/  FSETP.GEU.AND P0, PT, R15, 0.5, PT ;  /* 0x3f0000000f00780b */ /* 0x000fda0003f0e000 */
[----:B------:R-:W-:Y:S05]  /*0f00*/  @P0 BRA `(.L_x_13) ;  /* 0x0000000000400947 */ /* 0x000fea0003800000 */
[----:B------:R-:W-:Y:S01]  /*0f10*/  SHF.R.U32.HI R14, RZ, 0x2, R23 ;  /* 0x00000002ff0e7819 */ /* 0x000fe20000011617 */
[----:B------:R-:W-:Y:S01]  /*0f20*/  VIADD R34, R24, 0x10974f ;  /* 0x0010974f18227836 */ /* 0x000fe20000000000 */
[----:B------:R-:W-:Y:S02]  /*0f30*/  SHF.L.U32 R15, R35, 0x4, RZ ;  /* 0x00000004230f7819 */ /* 0x000fe400000006ff */
[----:B------:R-:W-:-:S05]  /*0f40*/  LOP3.LUT R14, R14, R23, RZ, 0x3c, !PT ;  /* 0x000000170e0e7212 */ /* 0x000fca00078e3cff */
[----:B------:R-:W-:-:S05]  /*0f50*/  IMAD.SHL.U32 R22, R14, 0x2, RZ ;  /* 0x000000020e167824 */ /* 0x000fca00078e00ff */
[----:B------:R-:W-:-:S04]  /*0f60*/  LOP3.LUT R22, R14, R22, R15, 0x96, !PT ;  /* 0x000000160e167212 */ /* 0x000fc800078e960f */
[----:B------:R-:W-:-:S05]  /*0f70*/  LOP3.LUT R37, R22, R35, RZ, 0x3c, !PT ;  /* 0x0000002316257212 */ /* 0x000fca00078e3cff */
[----:B------:R-:W-:-:S05]  /*0f80*/  IMAD.IADD R14, R37, 0x1, R34 ;  /* 0x00000001250e7824 */ /* 0x000fca00078e0222 */
[----:B------:R-:W-:Y:S01]  /*0f90*/  I2FP.F32.U32 R15, R14 ;  /* 0x0000000e000f7245 */ /* 0x000fe20000201000 */
[----:B------:R-:W-:-:S04]  /*0fa0*/  VIADD R14, R0, 0xfff ;  /* 0x00000fff000e7836 */ /* 0x000fc80000000000 */
[----:B------:R-:W-:-:S05]  /*0fb0*/  FFMA R15, R15, R30, 1.1641532182693481445e-10 ;  /* 0x2f0000000f0f7423 */ /* 0x000fca000000001e */
[----:B------:R-:W-:Y:S01]  /*0fc0*/  FSETP.GEU.AND P0, PT, R15, 0.5, PT ;  /* 0x3f0000000f00780b */ /* 0x000fe20003f0e000 */
[----:B------:R-:W-:-:S12]  /*0fd0*/  IMAD.MOV.U32 R15, RZ, RZ, R17 ;  /* 0x000000ffff0f7224 */ /* 0x000fd800078e0011 */
[----:B------:R-:W-:-:S05]  /*0fe0*/  @P0 VIADD R14, R0, 0x1 ;  /* 0x00000001000e0836 */ /* 0x000fca0000000000 */
[----:B------:R-:W-:Y:S01]  /*0ff0*/  LOP3.LUT R14, R14, 0xfff, RZ, 0xc0, !PT ;  /* 0x00000fff0e0e7812 */ /* 0x000fe200078ec0ff */
[----:B------:R-:W-:Y:S06]  /*1000*/  BRA `(.L_x_14) ;  /* 0x00000000003c7947 */ /* 0x000fec0003800000 */
.L_x_13:
[----:B------:R-:W-:Y:S01]  /*1010*/  SHF.R.U32.HI R14, RZ, 0x2, R23 ;  /* 0x00000002ff0e7819 */ /* 0x000fe20000011617 */
[----:B------:R-:W-:Y:S02]  /*1020*/  IMAD.SHL.U32 R15, R35, 0x10, RZ ;  /* 0x00000010230f7824 */ /* 0x000fe400078e00ff */
[----:B------:R-:W-:Y:S01]  /*1030*/  VIADD R34, R24, 0x10974f ;  /* 0x0010974f18227836 */ /* 0x000fe20000000000 */
[----:B------:R-:W-:-:S04]  /*1040*/  LOP3.LUT R14, R14, R23, RZ, 0x3c, !PT ;  /* 0x000000170e0e7212 */ /* 0x000fc800078e3cff */
[----:B------:R-:W-:-:S04]  /*1050*/  SHF.L.U32 R22, R14, 0x1, RZ ;  /* 0x000000010e167819 */ /* 0x000fc800000006ff */
[----:B------:R-:W-:-:S04]  /*1060*/  LOP3.LUT R22, R14, R22, R15, 0x96, !PT ;  /* 0x000000160e167212 */ /* 0x000fc800078e960f */
[----:B------:R-:W-:-:S05]  /*1070*/  LOP3.LUT R37, R22, R35, RZ, 0x3c, !PT ;  /* 0x0000002316257212 */ /* 0x000fca00078e3cff */
[----:B------:R-:W-:-:S05]  /*1080*/  IMAD.IADD R14, R37, 0x1, R34 ;  /* 0x00000001250e7824 */ /* 0x000fca00078e0222 */
[----:B------:R-:W-:Y:S01]  /*1090*/  I2FP.F32.U32 R15, R14 ;  /* 0x0000000e000f7245 */ /* 0x000fe20000201000 */
[----:B------:R-:W-:-:S04]  /*10a0*/  VIADD R14, R17, 0xfff ;  /* 0x00000fff110e7836 */ /* 0x000fc80000000000 */
[----:B------:R-:W-:-:S05]  /*10b0*/  FFMA R15, R15, R30, 1.1641532182693481445e-10 ;  /* 0x2f0000000f0f7423 */ /* 0x000fca000000001e */
[----:B------:R-:W-:-:S13]  /*10c0*/  FSETP.GEU.AND P0, PT, R15, 0.5, PT ;  /* 0x3f0000000f00780b */ /* 0x000fda0003f0e000 */
[----:B------:R-:W-:-:S05]  /*10d0*/  @P0 VIADD R14, R17, 0x1 ;  /* 0x00000001110e0836 */ /* 0x000fca0000000000 */
[----:B------:R-:W-:Y:S01]  /*10e0*/  LOP3.LUT R15, R14, 0xfff, RZ, 0xc0, !PT ;  /* 0x00000fff0e0f7812 */ /* 0x000fe200078ec0ff */
[----:B------:R-:W-:-:S07]  /*10f0*/  IMAD.MOV.U32 R14, RZ, RZ, R0 ;  /* 0x000000ffff0e7224 */ /* 0x000fce00078e0000 */
.L_x_14:
[----:B------:R-:W-:Y:S05]  /*1100*/  BSYNC.RECONVERGENT B3 ;  /* 0x0000000000037941 */ /* 0x000fea0003800200 */
.L_x_12:
[----:B------:R-:W-:-:S04]  /*1110*/  IMAD R15, R14, 0x1000, R15 ;  /* 0x000010000e0f7824 */ /* 0x000fc800078e020f */
[----:B------:R-:W-:-:S05]  /*1120*/  IMAD.WIDE.U32 R14, R15, 0x4, R12 ;  /* 0x000000040f0e7825 */ /* 0x000fca00078e000c */
[----:B------:R-:W4:Y:S04]  /*1130*/  LDG.E R36, desc[UR4][R14.64] ;  /* 0x000000040e247981 */ /* 0x000f28000c1e1900 */
[----:B------:R1:W-:Y:S04]  /*1140*/  STG.E desc[UR4][R14.64], R27 ;  /* 0x0000001b0e007986 */ /* 0x0003e8000c101904 */
[----:B------:R1:W-:Y:S01]  /*1150*/  STG.E desc[UR4][R10.64], RZ ;  /* 0x000000ff0a007986 */ /* 0x0003e2000c101904 */
[----:B----4-:R-:W-:-:S13]  /*1160*/  ISETP.NE.AND P0, PT, R36, R5, PT ;  /* 0x000000052400720c */ /* 0x010fda0003f05270 */
[----:B-1----:R-:W-:Y:S05]  /*1170*/  @P0 BRA `(.L_x_15) ;  /* 0x0000000000480947 */ /* 0x002fea0003800000 */
[----:B------:R-:W-:Y:S01]  /*1180*/  SHF.R.U32.HI R15, RZ, 0x2, R20 ;  /* 0x00000002ff0f7819 */ /* 0x000fe20000011614 */
[----:B------:R-:W-:Y:S02]  /*1190*/  IMAD.SHL.U32 R4, R37, 0x10, RZ ;  /* 0x0000001025047824 */ /* 0x000fe400078e00ff */
[----:B------:R-:W-:Y:S01]  /*11a0*/  VIADD R24, R24, 0x161f14 ;  /* 0x00161f1418187836 */ /* 0x000fe20000000000 */
[----:B------:R-:W-:Y:S01]  /*11b0*/  LOP3.LUT R15, R15, R20, RZ, 0x3c, !PT ;  /* 0x000000140f0f7212 */ /* 0x000fe200078e3cff */
[----:B------:R-:W-:Y:S02]  /*11c0*/  IMAD.MOV.U32 R23, RZ, RZ, R35 ;  /* 0x000000ffff177224 */ /* 0x000fe400078e0023 */
[----:B------:R-:W-:Y:S01]  /*11d0*/  IMAD.MOV.U32 R22, RZ, RZ, R31 ;  /* 0x000000ffff167224 */ /* 0x000fe200078e001f */
[C---:B------:R-:W-:Y:S01]  /*11e0*/  SHF.L.U32 R14, R15.reuse, 0x1, RZ ;  /* 0x000000010f0e7819 */ /* 0x040fe200000006ff */
[----:B------:R-:W-:Y:S02]  /*11f0*/  IMAD.MOV.U32 R25, RZ, RZ, R33 ;  /* 0x000000ffff197224 */ /* 0x000fe400078e0021 */
[----:B------:R-:W-:Y:S01]  /*1200*/  IMAD.MOV.U32 R20, RZ, RZ, R37 ;  /* 0x000000ffff147224 */ /* 0x000fe200078e0025 */
[----:B------:R-:W-:-:S04]  /*1210*/  LOP3.LUT R4, R15, R14, R4, 0x96, !PT ;  /* 0x0000000e0f047212 */ /* 0x000fc800078e9604 */
[----:B------:R-:W-:-:S05]  /*1220*/  LOP3.LUT R21, R4, R37, RZ, 0x3c, !PT ;  /* 0x0000002504157212 */ /* 0x000fca00078e3cff */
[----:B------:R-:W-:-:S05]  /*1230*/  IMAD.IADD R4, R21, 0x1, R24 ;  /* 0x0000000115047824 */ /* 0x000fca00078e0218 */
[----:B------:R-:W-:-:S05]  /*1240*/  I2FP.F32.U32 R15, R4 ;  /* 0x00000004000f7245 */ /* 0x000fca0000201000 */
[----:B------:R-:W-:-:S05]  /*1250*/  FFMA R15, R15, R30, 1.1641532182693481445e-10 ;  /* 0x2f0000000f0f7423 */ /* 0x000fca000000001e */
[----:B------:R-:W-:-:S13]  /*1260*/  FSETP.GEU.AND P0, PT, R15, 1, PT ;  /* 0x3f8000000f00780b */ /* 0x000fda0003f0e000 */
[----:B------:R-:W-:Y:S05]  /*1270*/  @P0 BRA `(.L_x_11) ;  /* 0x0000000000980947 */ /* 0x000fea0003800000 */
[----:B------:R1:W-:Y:S01]  /*1280*/  STG.E desc[UR4][R10.64], R27 ;  /* 0x0000001b0a007986 */ /* 0x0003e2000c101904 */
[----:B------:R-:W-:Y:S05]  /*1290*/  BRA `(.L_x_11) ;  /* 0x0000000000907947 */ /* 0x000fea0003800000 */
.L_x_15:
[----:B------:R-:W-:-:S13]  /*12a0*/  ISETP.NE.AND P0, PT, R36, 0x6, PT ;  /* 0x000000062400780c */ /* 0x000fda0003f05270 */
[----:B------:R-:W-:Y:S05]  /*12b0*/  @P0 BRA `(.L_x_16) ;  /* 0x0000000000480947 */ /* 0x000fea0003800000 */
[----:B------:R-:W-:Y:S01]  /*12c0*/  SHF.R.U32.HI R15, RZ, 0x2, R20 ;  /* 0x00000002ff0f7819 */ /* 0x000fe20000011614 */
[----:B------:R-:W-:Y:S02]  /*12d0*/  IMAD.SHL.U32 R14, R37, 0x10, RZ ;  /* 0x00000010250e7824 */ /* 0x000fe400078e00ff */
[----:B------:R-:W-:Y:S01]  /*12e0*/  VIADD R24, R24, 0x161f14 ;  /* 0x00161f1418187836 */ /* 0x000fe20000000000 */
[----:B------:R-:W-:Y:S01]  /*12f0*/  LOP3.LUT R15, R15, R20, RZ, 0x3c, !PT ;  /* 0x000000140f0f7212 */ /* 0x000fe200078e3cff */
[----:B------:R-:W-:Y:S02]  /*1300*/  IMAD.MOV.U32 R23, RZ, RZ, R35 ;  /* 0x000000ffff177224 */ /* 0x000fe400078e0023 */
[----:B------:R-:W-:Y:S01]  /*1310*/  IMAD.MOV.U32 R22, RZ, RZ, R31 ;  /* 0x000000ffff167224 */ /* 0x000fe200078e001f */
[----:B------:R-:W-:Y:S01]  /*1320*/  SHF.L.U32 R20, R15, 0x1, RZ ;  /* 0x000000010f147819 */ /* 0x000fe200000006ff */
[----:B------:R-:W-:-:S03]  /*1330*/  IMAD.MOV.U32 R25, RZ, RZ, R33 ;  /* 0x000000ffff197224 */ /* 0x000fc600078e0021 */
[----:B------:R-:W-:Y:S01]  /*1340*/  LOP3.LUT R14, R15, R20, R14, 0x96, !PT ;  /* 0x000000140f0e7212 */ /* 0x000fe200078e960e */
[----:B------:R-:W-:-:S03]  /*1350*/  IMAD.MOV.U32 R20, RZ, RZ, R37 ;  /* 0x000000ffff147224 */ /* 0x000fc600078e0025 */
        /* <DEDUP_REMOVED lines=8> */
.L_x_16:
[----:B------:R-:W1:Y:S01]  /*13e0*/  LDCU.64 UR6, c[0x3][0x50] ;  /* 0x00c00a00ff0677ac */ /* 0x000e620008000a00 */
[C---:B------:R-:W-:Y:S01]  /*13f0*/  ISETP.NE.AND P0, PT, R36.reuse, R16, PT ;  /* 0x000000102400720c */ /* 0x040fe20003f05270 */
[----:B------:R-:W-:Y:S01]  /*1400*/  IMAD.MOV.U32 R22, RZ, RZ, R21 ;  /* 0x000000ffff167224 */ /* 0x000fe200078e0015 */
[----:B------:R-:W-:Y:S01]  /*1410*/  MOV R25, R20 ;  /* 0x0000001400197202 */ /* 0x000fe20000000f00 */
[----:B------:R-:W4:Y:S01]  /*1420*/  LDCU UR8, c[0x3][0x58] ;  /* 0x00c00b00ff0877ac */ /* 0x000f220008000800 */
[----:B------:R-:W-:Y:S01]  /*1430*/  ISETP.NE.AND P0, PT, R36, R28, P0 ;  /* 0x0000001c2400720c */ /* 0x000fe20000705270 */
[----:B------:R-:W-:Y:S02]  /*1440*/  IMAD.MOV.U32 R23, RZ, RZ, R31 ;  /* 0x000000ffff177224 */ /* 0x000fe400078e001f */
[----:B------:R-:W-:Y:S02]  /*1450*/  IMAD.MOV.U32 R24, RZ, RZ, R34 ;  /* 0x000000ffff187224 */ /* 0x000fe400078e0022 */
[----:B------:R-:W-:-:S02]  /*1460*/  IMAD.MOV.U32 R20, RZ, RZ, R35 ;  /* 0x000000ffff147224 */ /* 0x000fc400078e0023 */
[----:B------:R-:W-:Y:S01]  /*1470*/  IMAD.MOV.U32 R21, RZ, RZ, R37 ;  /* 0x000000ffff157224 */ /* 0x000fe200078e0025 */
[----:B-1----:R-:W-:-:S04]  /*1480*/  ISETP.NE.AND P0, PT, R36, UR6, P0 ;  /* 0x0000000624007c0c */ /* 0x002fc80008705270 */
[----:B------:R-:W-:-:S04]  /*1490*/  ISETP.NE.AND P0, PT, R36, UR7, P0 ;  /* 0x0000000724007c0c */ /* 0x000fc80008705270 */
[----:B----4-:R-:W-:-:S13]  /*14a0*/  ISETP.NE.AND P0, PT, R36, UR8, P0 ;  /* 0x0000000824007c0c */ /* 0x010fda0008705270 */
[----:B------:R1:W-:Y:S01]  /*14b0*/  @!P0 STG.E desc[UR4][R10.64], R36 ;  /* 0x000000240a008986 */ /* 0x0003e2000c101904 */
[----:B------:R-:W-:Y:S02]  /*14c0*/  @!P0 IMAD.MOV.U32 R22, RZ, RZ, R33 ;  /* 0x000000ffff168224 */ /* 0x000fe400078e0021 */
[----:B------:R-:W-:-:S07]  /*14d0*/  @!P0 IMAD.MOV.U32 R25, RZ, RZ, R32 ;  /* 0x000000ffff198224 */ /* 0x000fce00078e0020 */
.L_x_11:
[----:B------:R-:W-:Y:S05]  /*14e0*/  BSYNC.RECONVERGENT B2 ;  /* 0x0000000000027941 */ /* 0x000fea0003800200 */
.L_x_10:
[----:B----4-:R-:W4:Y:S01]  /*14f0*/  LDC R4, c[0x3][0x50] ;  /* 0x00c01400ff047b82 */ /* 0x010f220000000800 */
        /* <DEDUP_REMOVED lines=10> */
[----:B------:R-:W-:Y:S02]  /*15a0*/  MOV R33, R21 ;  /* 0x0000001500217202 */ /* 0x000fe40000000f00 */
[----:B------:R-:W-:-:S04]  /*15b0*/  SHF.L.U32 R25, R14, 0x1, RZ ;  /* 0x000000010e197819 */ /* 0x000fc800000006ff */
        /* <DEDUP_REMOVED lines=9> */
[----:B------:R-:W-:Y:S02]  /*1650*/  @!P0 IMAD.MOV.U32 R24, RZ, RZ, R32 ;  /* 0x000000ffff188224 */ /* 0x000fe400078e0020 */
[----:B------:R-:W-:Y:S02]  /*1660*/  @!P0 IMAD.MOV.U32 R22, RZ, RZ, R23 ;  /* 0x000000ffff168224 */ /* 0x000fe400078e0017 */
        /* <DEDUP_REMOVED lines=33> */
.L_x_20:
[----:B------:R-:W-:Y:S01]  /*1880*/  SHF.R.U32.HI R14, RZ, 0x2, R23 ;  /* 0x00000002ff0e7819 */ /* 0x000fe20000011617 */
[----:B------:R-:W-:Y:S02]  /*1890*/  IMAD.SHL.U32 R15, R35, 0x10, RZ ;  /* 0x00000010230f7824 */ /* 0x000fe400078e00ff */
[----:B------:R-:W-:Y:S01]  /*18a0*/  VIADD R34, R24, 0x10974f ;  /* 0x0010974f18227836 */ /* 0x000fe20000000000 */
[----:B------:R-:W-:-:S05]  /*18b0*/  LOP3.LUT R14, R14, R23, RZ, 0x3c, !PT ;  /* 0x000000170e0e7212 */ /* 0x000fca00078e3cff */
[----:B------:R-:W-:-:S05]  /*18c0*/  IMAD.SHL.U32 R22, R14, 0x2, RZ ;  /* 0x000000020e167824 */ /* 0x000fca00078e00ff */
[----:B------:R-:W-:-:S04]  /*18d0*/  LOP3.LUT R22, R14, R22, R15, 0x96, !PT ;  /* 0x000000160e167212 */ /* 0x000fc800078e960f */
[----:B------:R-:W-:-:S04]  /*18e0*/  LOP3.LUT R37, R22, R35, RZ, 0x3c, !PT ;  /* 0x0000002316257212 */ /* 0x000fc800078e3cff */
[----:B------:R-:W-:-:S04]  /*18f0*/  IADD3 R14, PT, PT, R34, R37, RZ ;  /* 0x00000025220e7210 */ /* 0x000fc80007ffe0ff */
[----:B------:R-:W-:Y:S01]  /*1900*/  I2FP.F32.U32 R15, R14 ;  /* 0x0000000e000f7245 */ /* 0x000fe20000201000 */
[----:B------:R-:W-:-:S04]  /*1910*/  VIADD R14, R17, 0xfff ;  /* 0x00000fff110e7836 */ /* 0x000fc80000000000 */
[----:B------:R-:W-:-:S05]  /*1920*/  FFMA R15, R15, R30, 1.1641532182693481445e-10 ;  /* 0x2f0000000f0f7423 */ /* 0x000fca000000001e */
[----:B------:R-:W-:-:S13]  /*1930*/  FSETP.GEU.AND P0, PT, R15, 0.5, PT ;  /* 0x3f0000000f00780b */ /* 0x000fda0003f0e000 */
[----:B------:R-:W-:-:S05]  /*1940*/  @P0 VIADD R14, R17, 0x1 ;  /* 0x00000001110e0836 */ /* 0x000fca0000000000 */
[----:B------:R-:W-:Y:S01]  /*1950*/  LOP3.LUT R15, R14, 0xfff, RZ, 0xc0, !PT ;  /* 0x00000fff0e0f7812 */ /* 0x000fe200078ec0ff */
[----:B------:R-:W-:-:S07]  /*1960*/  IMAD.MOV.U32 R14, RZ, RZ, R0 ;  /* 0x000000ffff0e7224 */ /* 0x000fce00078e0000 */
.L_x_21:
[----:B------:R-:W-:Y:S05]  /*1970*/  BSYNC.RECONVERGENT B3 ;  /* 0x0000000000037941 */ /* 0x000fea0003800200 */
.L_x_19:
        /* <DEDUP_REMOVED lines=8> */
[----:B------:R-:W-:Y:S02]  /*1a00*/  VIADD R24, R24, 0x161f14 ;  /* 0x00161f1418187836 */ /* 0x000fe40000000000 */
[----:B------:R-:W-:Y:S01]  /*1a10*/  IMAD.MOV.U32 R23, RZ, RZ, R35 ;  /* 0x000000ffff177224 */ /* 0x000fe200078e0023 */
[----:B------:R-:W-:Y:S01]  /*1a20*/  LOP3.LUT R14, R5, R20, RZ, 0x3c, !PT ;  /* 0x00000014050e7212 */ /* 0x000fe200078e3cff */
[----:B------:R-:W-:Y:S02]  /*1a30*/  IMAD.SHL.U32 R5, R37, 0x10, RZ ;  /* 0x0000001025057824 */ /* 0x000fe400078e00ff */
        /* <DEDUP_REMOVED lines=13> */
.L_x_22:
        /* <DEDUP_REMOVED lines=9> */
[----:B------:R-:W-:-:S03]  /*1ba0*/  IMAD.MOV.U32 R25, RZ, RZ, R33 ;  /* 0x000000ffff197224 */ /* 0x000fc600078e0021 */
[----:B------:R-:W-:Y:S01]  /*1bb0*/  LOP3.LUT R14, R15, R20, R14, 0x96, !PT ;  /* 0x000000140f0e7212 */ /* 0x000fe200078e960e */
[----:B------:R-:W-:-:S03]  /*1bc0*/  IMAD.MOV.U32 R20, RZ, RZ, R37 ;  /* 0x000000ffff147224 */ /* 0x000fc600078e0025 */
        /* <DEDUP_REMOVED lines=8> */
.L_x_23:
[----:B------:R-:W1:Y:S01]  /*1c50*/  LDCU UR6, c[0x3][0x54] ;  /* 0x00c00a80ff0677ac */ /* 0x000e620008000800 */
[C---:B------:R-:W-:Y:S01]  /*1c60*/  ISETP.NE.AND P0, PT, R36.reuse, R16, PT ;  /* 0x000000102400720c */ /* 0x040fe20003f05270 */
[----:B------:R-:W-:Y:S01]  /*1c70*/  IMAD.MOV.U32 R22, RZ, RZ, R21 ;  /* 0x000000ffff167224 */ /* 0x000fe200078e0015 */
[----:B------:R-:W4:Y:S02]  /*1c80*/  LDCU UR7, c[0x3][0x58] ;  /* 0x00c00b00ff0777ac */ /* 0x000f240008000800 */
[C---:B------:R-:W-:Y:S01]  /*1c90*/  ISETP.NE.AND P0, PT, R36.reuse, R28, P0 ;  /* 0x0000001c2400720c */ /* 0x040fe20000705270 */
[----:B------:R-:W-:Y:S02]  /*1ca0*/  IMAD.MOV.U32 R25, RZ, RZ, R20 ;  /* 0x000000ffff197224 */ /* 0x000fe400078e0014 */
[----:B------:R-:W-:Y:S01]  /*1cb0*/  IMAD.MOV.U32 R23, RZ, RZ, R31 ;  /* 0x000000ffff177224 */ /* 0x000fe200078e001f */
[----:B------:R-:W-:Y:S01]  /*1cc0*/  ISETP.NE.AND P0, PT, R36, R4, P0 ;  /* 0x000000042400720c */ /* 0x000fe20000705270 */
[----:B------:R-:W-:-:S02]  /*1cd0*/  IMAD.MOV.U32 R24, RZ, RZ, R34 ;  /* 0x000000ffff187224 */ /* 0x000fc400078e0022 */
[----:B------:R-:W-:Y:S02]  /*1ce0*/  IMAD.MOV.U32 R20, RZ, RZ, R35 ;  /* 0x000000ffff147224 */ /* 0x000fe400078e0023 */
[----:B------:R-:W-:Y:S01]  /*1cf0*/  IMAD.MOV.U32 R21, RZ, RZ, R37 ;  /* 0x000000ffff157224 */ /* 0x000fe200078e0025 */
[----:B-1----:R-:W-:-:S04]  /*1d00*/  ISETP.NE.AND P0, PT, R36, UR6, P0 ;  /* 0x0000000624007c0c */ /* 0x002fc80008705270 */
[----:B----4-:R-:W-:-:S13]  /*1d10*/  ISETP.NE.AND P0, PT, R36, UR7, P0 ;  /* 0x0000000724007c0c */ /* 0x010fda0008705270 */
[----:B------:R4:W-:Y:S01]  /*1d20*/  @!P0 STG.E desc[UR4][R10.64], R36 ;  /* 0x000000240a008986 */ /* 0x0009e2000c101904 */
[----:B------:R-:W-:Y:S01]  /*1d30*/  @!P0 IMAD.MOV.U32 R22, RZ, RZ, R33 ;  /* 0x000000ffff168224 */ /* 0x000fe200078e0021 */
[----:B------:R-:W-:-:S07]  /*1d40*/  @!P0 MOV R25, R32 ;  /* 0x0000002000198202 */ /* 0x000fce0000000f00 */
.L_x_18:
[----:B------:R-:W-:Y:S05]  /*1d50*/  BSYNC.RECONVERGENT B2 ;  /* 0x0000000000027941 */ /* 0x000fea0003800200 */
.L_x_17:
[----:B------:R-:W0:Y:S01]  /*1d60*/  LDC R30, c[0x3][0x54] ;  /* 0x00c01500ff1e7b82 */ /* 0x000e220000000800 */
[----:B------:R-:W-:Y:S01]  /*1d70*/  BSSY.RECONVERGENT B2, `(.L_x_24) ;  /* 0x0000084000027945 */ /* 0x000fe20003800200 */
[----:B0-----:R-:W-:-:S13]  /*1d80*/  ISETP.NE.AND P0, PT, R27, R30, PT ;  /* 0x0000001e1b00720c */ /* 0x001fda0003f05270 */
[----:B------:R-:W-:Y:S05]  /*1d90*/  @P0 BRA `(.L_x_25) ;  /* 0x0000000800040947 */ /* 0x000fea0003800000 */
[----:B------:R-:W-:Y:S01]  /*1da0*/  SHF.R.U32.HI R14, RZ, 0x2, R25 ;  /* 0x00000002ff0e7819 */ /* 0x000fe20000011619 */
[----:B-1----:R-:W-:Y:S01]  /*1db0*/  IMAD.SHL.U32 R5, R21, 0x10, RZ ;  /* 0x0000001015057824 */ /* 0x002fe200078e00ff */
[----:B------:R-:W-:Y:S01]  /*1dc0*/  UMOV UR6, 0xeb851eb8 ;  /* 0xeb851eb800067882 */ /* 0x000fe20000000000 */
[----:B------:R-:W-:Y:S01]  /*1dd0*/  VIADD R32, R24, 0x587c5 ;  /* 0x000587c518207836 */ /* 0x000fe20000000000 */
[----:B------:R-:W-:Y:S01]  /*1de0*/  LOP3.LUT R14, R14, R25, RZ, 0x3c, !PT ;  /* 0x000000190e0e7212 */ /* 0x000fe200078e3cff */
[----:B------:R-:W-:Y:S01]  /*1df0*/  UMOV UR7, 0x3f8eb851 ;  /* 0x3f8eb85100077882 */ /* 0x000fe20000000000 */
[----:B------:R-:W-:Y:S02]  /*1e00*/  IMAD.MOV.U32 R25, RZ, RZ, R22 ;  /* 0x000000ffff197224 */ /* 0x000fe400078e0016 */
[----:B------:R-:W-:Y:S02]  /*1e10*/  IMAD.MOV.U32 R33, RZ, RZ, R21 ;  /* 0x000000ffff217224 */ /* 0x000fe400078e0015 */
[----:B------:R-:W-:-:S05]  /*1e20*/  IMAD.SHL.U32 R15, R14, 0x2, RZ ;  /* 0x000000020e0f7824 */ /* 0x000fca00078e00ff */
[----:B------:R-:W-:Y:S01]  /*1e30*/  LOP3.LUT R14, R14, R15, R5, 0x96, !PT ;  /* 0x0000000f0e0e7212 */ /* 0x000fe200078e9605 */
[----:B------:R-:W-:-:S03]  /*1e40*/  IMAD.MOV.U32 R5, RZ, RZ, 0x2f800000 ;  /* 0x2f800000ff057424 */ /* 0x000fc600078e00ff */
[----:B------:R-:W-:-:S04]  /*1e50*/  LOP3.LUT R31, R14, R21, RZ, 0x3c, !PT ;  /* 0x000000150e1f7212 */ /* 0x000fc800078e3cff */
[----:B------:R-:W-:-:S04]  /*1e60*/  IADD3 R14, PT, PT, R31, R32, RZ ;  /* 0x000000201f0e7210 */ /* 0x000fc80007ffe0ff */
[----:B------:R-:W-:-:S05]  /*1e70*/  I2FP.F32.U32 R14, R14 ;  /* 0x0000000e000e7245 */ /* 0x000fca0000201000 */
[----:B------:R-:W-:-:S06]  /*1e80*/  FFMA R14, R14, R5, 1.1641532182693481445e-10 ;  /* 0x2f0000000e0e7423 */ /* 0x000fcc0000000005 */
[----:B------:R-:W0:Y:S02]  /*1e90*/  F2F.F64.F32 R14, R14 ;  /* 0x0000000e000e7310 */ /* 0x000e240000201800 */
[----:B0-----:R-:W-:-:S14]  /*1ea0*/  DSETP.GEU.AND P0, PT, R14, UR6, PT ;  /* 0x000000060e007e2a */ /* 0x001fdc000bf0e000 */
[----:B------:R0:W-:Y:S01]  /*1eb0*/  @!P0 STG.E desc[UR4][R10.64], RZ ;  /* 0x000000ff0a008986 */ /* 0x0001e2000c101904 */
[----:B------:R-:W-:Y:S02]  /*1ec0*/  @!P0 IMAD.MOV.U32 R24, RZ, RZ, R32 ;  /* 0x000000ffff188224 */ /* 0x000fe400078e0020 */
[----:B------:R-:W-:Y:S02]  /*1ed0*/  @!P0 IMAD.MOV.U32 R22, RZ, RZ, R23 ;  /* 0x000000ffff168224 */ /* 0x000fe400078e0017 */
[--C-:B------:R-:W-:Y:S02]  /*1ee0*/  IMAD.MOV.U32 R32, RZ, RZ, R20.reuse ;  /* 0x000000ffff207224 */ /* 0x100fe400078e0014 */
[----:B------:R-:W-:Y:S01]  /*1ef0*/  @!P0 IMAD.MOV.U32 R23, RZ, RZ, R20 ;  /* 0x000000ffff178224 */ /* 0x000fe200078e0014 */
[----:B------:R-:W-:Y:S01]  /*1f00*/  @!P0 MOV R20, R21 ;  /* 0x0000001500148202 */ /* 0x000fe20000000f00 */
[----:B------:R-:W-:Y:S01]  /*1f10*/  @!P0 IMAD.MOV.U32 R21, RZ, RZ, R31 ;  /* 0x000000ffff158224 */ /* 0x000fe200078e001f */
[----:B0-----:R-:W-:Y:S06]  /*1f20*/  @!P0 BRA `(.L_x_25) ;  /* 0x0000000400a08947 */ /* 0x001fec0003800000 */
[----:B------:R-:W-:Y:S01]  /*1f30*/  SHF.R.U32.HI R15, RZ, 0x2, R22 ;  /* 0x00000002ff0f7819 */ /* 0x000fe20000011616 */
[----:B------:R-:W-:Y:S01]  /*1f40*/  IMAD.SHL.U32 R14, R31, 0x10, RZ ;  /* 0x000000101f0e7824 */ /* 0x000fe200078e00ff */
[----:B------:R-:W-:Y:S02]  /*1f50*/  BSSY.RECONVERGENT B3, `(.L_x_26) ;  /* 0x0000029000037945 */ /* 0x000fe40003800200 */
[----:B------:R-:W-:-:S05]  /*1f60*/  LOP3.LUT R15, R15, R22, RZ, 0x3c, !PT ;  /* 0x000000160f0f7212 */ /* 0x000fca00078e3cff */
        /* <DEDUP_REMOVED lines=8> */
[----:B------:R-:W-:Y:S01]  /*1ff0*/  SHF.R.U32.HI R14, RZ, 0x2, R23 ;  /* 0x00000002ff0e7819 */ /* 0x000fe20000011617 */
[----:B------:R-:W-:-:S03]  /*2000*/  VIADD R34, R24, 0x10974f ;  /* 0x0010974f18227836 */ /* 0x000fc60000000000 */
[----:B------:R-:W-:Y:S01]  /*2010*/  LOP3.LUT R15, R14, R23, RZ, 0x3c, !PT ;  /* 0x000000170e0f7212 */ /* 0x000fe200078e3cff */
[----:B------:R-:W-:-:S04]  /*2020*/  IMAD.SHL.U32 R14, R35, 0x10, RZ ;  /* 0x00000010230e7824 */ /* 0x000fc800078e00ff */
[----:B------:R-:W-:-:S05]  /*2030*/  IMAD.SHL.U32 R22, R15, 0x2, RZ ;  /* 0x000000020f167824 */ /* 0x000fca00078e00ff */
[----:B------:R-:W-:Y:S01]  /*2040*/  LOP3.LUT R14, R15, R22, R14, 0x96, !PT ;  /* 0x000000160f0e7212 */ /* 0x000fe200078e960e */
[----:B------:R-:W-:-:S03]  /*2050*/  IMAD.MOV.U32 R15, RZ, RZ, R17 ;  /* 0x000000ffff0f7224 */ /* 0x000fc600078e0011 */
[----:B------:R-:W-:-:S05]  /*2060*/  LOP3.LUT R37, R14, R35, RZ, 0x3c, !PT ;  /* 0x000000230e257212 */ /* 0x000fca00078e3cff */
[----:B------:R-:W-:-:S05]  /*2070*/  IMAD.IADD R14, R34, 0x1, R37 ;  /* 0x00000001220e7824 */ /* 0x000fca00078e0225 */
[----:B------:R-:W-:-:S05]  /*2080*/  I2FP.F32.U32 R14, R14 ;  /* 0x0000000e000e7245 */ /* 0x000fca0000201000 */
[----:B------:R-:W-:-:S05]  /*2090*/  FFMA R14, R14, R5, 1.1641532182693481445e-10 ;  /* 0x2f0000000e0e7423 */ /* 0x000fca0000000005 */
[----:B------:R-:W-:Y:S02]  /*20a0*/  FSETP.GEU.AND P0, PT, R14, 0.5, PT ;  /* 0x3f0000000e00780b */ /* 0x000fe40003f0e000 */
[----:B------:R-:W-:-:S11]  /*20b0*/  IADD3 R14, PT, PT, R0, 0xfff, RZ ;  /* 0x00000fff000e7810 */ /* 0x000fd60007ffe0ff */
[----:B------:R-:W-:-:S05]  /*20c0*/  @P0 VIADD R14, R0, 0x1 ;  /* 0x00000001000e0836 */ /* 0x000fca0000000000 */
[----:B------:R-:W-:Y:S01]  /*20d0*/  LOP3.LUT R14, R14, 0xfff, RZ, 0xc0, !PT ;  /* 0x00000fff0e0e7812 */ /* 0x000fe200078ec0ff */
[----:B------:R-:W-:Y:S06]  /*20e0*/  BRA `(.L_x_28) ;  /* 0x00000000003c7947 */ /* 0x000fec0003800000 */
.L_x_27:
[----:B------:R-:W-:Y:S01]  /*20f0*/  SHF.R.U32.HI R14, RZ, 0x2, R23 ;  /* 0x00000002ff0e7819 */ /* 0x000fe20000011617 */
[----:B------:R-:W-:Y:S02]  /*2100*/  IMAD.SHL.U32 R15, R35, 0x10, RZ ;  /* 0x00000010230f7824 */ /* 0x000fe400078e00ff */
[----:B------:R-:W-:Y:S01]  /*2110*/  VIADD R34, R24, 0x10974f ;  /* 0x0010974f18227836 */ /* 0x000fe20000000000 */
[----:B------:R-:W-:-:S05]  /*2120*/  LOP3.LUT R14, R14, R23, RZ, 0x3c, !PT ;  /* 0x000000170e0e7212 */ /* 0x000fca00078e3cff */
[----:B------:R-:W-:-:S05]  /*2130*/  IMAD.SHL.U32 R22, R14, 0x2, RZ ;  /* 0x000000020e167824 */ /* 0x000fca00078e00ff */
[----:B------:R-:W-:-:S04]  /*2140*/  LOP3.LUT R22, R14, R22, R15, 0x96, !PT ;  /* 0x000000160e167212 */ /* 0x000fc800078e960f */
[----:B------:R-:W-:-:S05]  /*2150*/  LOP3.LUT R37, R22, R35, RZ, 0x3c, !PT ;  /* 0x0000002316257212 */ /* 0x000fca00078e3cff */
[----:B------:R-:W-:-:S05]  /*2160*/  IMAD.IADD R14, R34, 0x1, R37 ;  /* 0x00000001220e7824 */ /* 0x000fca00078e0225 */
[----:B------:R-:W-:-:S05]  /*2170*/  I2FP.F32.U32 R14, R14 ;  /* 0x0000000e000e7245 */ /* 0x000fca0000201000 */
[----:B------:R-:W-:-:S05]  /*2180*/  FFMA R14, R14, R5, 1.1641532182693481445e-10 ;  /* 0x2f0000000e0e7423 */ /* 0x000fca0000000005 */
[----:B------:R-:W-:Y:S01]  /*2190*/  FSETP.GEU.AND P0, PT, R14, 0.5, PT ;  /* 0x3f0000000e00780b */ /* 0x000fe20003f0e000 */
[----:B------:R-:W-:-:S12]  /*21a0*/  VIADD R14, R17, 0xfff ;  /* 0x00000fff110e7836 */ /* 0x000fd80000000000 */
[----:B------:R-:W-:-:S04]  /*21b0*/  @P0 IADD3 R14, PT, PT, R17, 0x1, RZ ;  /* 0x00000001110e0810 */ /* 0x000fc80007ffe0ff */
[----:B------:R-:W-:Y:S01]  /*21c0*/  LOP3.LUT R15, R14, 0xfff, RZ, 0xc0, !PT ;  /* 0x00000fff0e0f7812 */ /* 0x000fe200078ec0ff */
[----:B------:R-:W-:-:S07]  /*21d0*/  IMAD.MOV.U32 R14, RZ, RZ, R0 ;  /* 0x000000ffff0e7224 */ /* 0x000fce00078e0000 */
.L_x_28:
[----:B------:R-:W-:Y:S05]  /*21e0*/  BSYNC.RECONVERGENT B3 ;  /* 0x0000000000037941 */ /* 0x000fea0003800200 */
.L_x_26:
[----:B------:R-:W-:-:S04]  /*21f0*/  IMAD R15, R14, 0x1000, R15 ;  /* 0x000010000e0f7824 */ /* 0x000fc800078e020f */
[----:B------:R-:W-:-:S05]  /*2200*/  IMAD.WIDE.U32 R14, R15, 0x4, R12 ;  /* 0x000000040f0e7825 */ /* 0x000fca00078e000c */
[----:B----4-:R-:W4:Y:S04]  /*2210*/  LDG.E R36, desc[UR4][R14.64] ;  /* 0x000000040e247981 */ /* 0x010f28000c1e1900 */
[----:B------:R0:W-:Y:S04]  /*2220*/  STG.E desc[UR4][R14.64], R27 ;  /* 0x0000001b0e007986 */ /* 0x0001e8000c101904 */
[----:B------:R0:W-:Y:S01]  /*2230*/  STG.E desc[UR4][R10.64], RZ ;  /* 0x000000ff0a007986 */ /* 0x0001e2000c101904 */
[----:B----4-:R-:W-:-:S13]  /*2240*/  ISETP.NE.AND P0, PT, R36, R3, PT ;  /* 0x000000032400720c */ /* 0x010fda0003f05270 */
[----:B0-----:R-:W-:Y:S05]  /*2250*/  @P0 BRA `(.L_x_29) ;  /* 0x0000000000480947 */ /* 0x001fea0003800000 */
[----:B------:R-:W-:Y:S01]  /*2260*/  SHF.R.U32.HI R15, RZ, 0x2, R20 ;  /* 0x00000002ff0f7819 */ /* 0x000fe20000011614 */
[----:B------:R-:W-:Y:S01]  /*2270*/  IMAD.SHL.U32 R2, R37, 0x10, RZ ;  /* 0x0000001025027824 */ /* 0x000fe200078e00ff */
[----:B------:R-:W-:Y:S01]  /*2280*/  MOV R22, R31 ;  /* 0x0000001f00167202 */ /* 0x000fe20000000f00 */
[----:B------:R-:W-:Y:S01]  /*2290*/  VIADD R24, R24, 0x161f14 ;  /* 0x00161f1418187836 */ /* 0x000fe20000000000 */
[----:B------:R-:W-:Y:S01]  /*22a0*/  LOP3.LUT R15, R15, R20, RZ, 0x3c, !PT ;  /* 0x000000140f0f7212 */ /* 0x000fe200078e3cff */
[----:B------:R-:W-:Y:S02]  /*22b0*/  IMAD.MOV.U32 R23, RZ, RZ, R35 ;  /* 0x000000ffff177224 */ /* 0x000fe400078e0023 */
[----:B------:R-:W-:Y:S02]  /*22c0*/  IMAD.MOV.U32 R25, RZ, RZ, R33 ;  /* 0x000000ffff197224 */ /* 0x000fe400078e0021 */
[----:B------:R-:W-:Y:S02]  /*22d0*/  IMAD.SHL.U32 R14, R15, 0x2, RZ ;  /* 0x000000020f0e7824 */ /* 0x000fe400078e00ff */
[----:B------:R-:W-:-:S03]  /*22e0*/  IMAD.MOV.U32 R20, RZ, RZ, R37 ;  /* 0x000000ffff147224 */ /* 0x000fc600078e0025 */
        /* <DEDUP_REMOVED lines=9> */
.L_x_29:
[----:B------:R-:W-:-:S13]  /*2380*/  ISETP.NE.AND P0, PT, R36, 0x6, PT ;  /* 0x000000062400780c */ /* 0x000fda0003f05270 */
[----:B------:R-:W-:Y:S05]  /*2390*/  @P0 BRA `(.L_x_30) ;  /* 0x0000000000480947 */ /* 0x000fea0003800000 */
[----:B------:R-:W-:Y:S01]  /*23a0*/  SHF.R.U32.HI R15, RZ, 0x2, R20 ;  /* 0x00000002ff0f7819 */ /* 0x000fe20000011614 */
[----:B------:R-:W-:Y:S01]  /*23b0*/  IMAD.SHL.U32 R14, R37, 0x10, RZ ;  /* 0x00000010250e7824 */ /* 0x000fe200078e00ff */
[----:B------:R-:W-:Y:S01]  /*23c0*/  MOV R22, R31 ;  /* 0x0000001f00167202 */ /* 0x000fe20000000f00 */
[----:B------:R-:W-:Y:S01]  /*23d0*/  VIADD R24, R24, 0x161f14 ;  /* 0x00161f1418187836 */ /* 0x000fe20000000000 */
[----:B------:R-:W-:Y:S01]  /*23e0*/  LOP3.LUT R15, R15, R20, RZ, 0x3c, !PT ;  /* 0x000000140f0f7212 */ /* 0x000fe200078e3cff */
[----:B------:R-:W-:Y:S02]  /*23f0*/  IMAD.MOV.U32 R23, RZ, RZ, R35 ;  /* 0x000000ffff177224 */ /* 0x000fe400078e0023 */
[----:B------:R-:W-:Y:S02]  /*2400*/  IMAD.MOV.U32 R25, RZ, RZ, R33 ;  /* 0x000000ffff197224 */ /* 0x000fe400078e0021 */
[----:B------:R-:W-:-:S05]  /*2410*/  IMAD.SHL.U32 R20, R15, 0x2, RZ ;  /* 0x000000020f147824 */ /* 0x000fca00078e00ff */
        /* <DEDUP_REMOVED lines=10> */
.L_x_30:
[----:B------:R-:W0:Y:S01]  /*24c0*/  LDCU UR6, c[0x3][0x58] ;  /* 0x00c00b00ff0677ac */ /* 0x000e220008000800 */
[C---:B------:R-:W-:Y:S01]  /*24d0*/  ISETP.NE.AND P0, PT, R36.reuse, R16, PT ;  /* 0x000000102400720c */ /* 0x040fe20003f05270 */
[----:B------:R-:W-:Y:S01]  /*24e0*/  IMAD.MOV.U32 R22, RZ, RZ, R21 ;  /* 0x000000ffff167224 */ /* 0x000fe200078e0015 */
[----:B------:R-:W-:Y:S01]  /*24f0*/  MOV R24, R34 ;  /* 0x0000002200187202 */ /* 0x000fe20000000f00 */
[----:B------:R-:W-:Y:S01]  /*2500*/  IMAD.MOV.U32 R25, RZ, RZ, R20 ;  /* 0x000000ffff197224 */ /* 0x000fe200078e0014 */
[C---:B------:R-:W-:Y:S01]  /*2510*/  ISETP.NE.AND P0, PT, R36.reuse, R28, P0 ;  /* 0x0000001c2400720c */ /* 0x040fe20000705270 */
[----:B------:R-:W-:Y:S02]  /*2520*/  IMAD.MOV.U32 R23, RZ, RZ, R31 ;  /* 0x000000ffff177224 */ /* 0x000fe400078e001f */
[----:B------:R-:W-:Y:S01]  /*2530*/  IMAD.MOV.U32 R20, RZ, RZ, R35 ;  /* 0x000000ffff147224 */ /* 0x000fe200078e0023 */
[----:B------:R-:W-:Y:S01]  /*2540*/  ISETP.NE.AND P0, PT, R36, R4, P0 ;  /* 0x000000042400720c */ /* 0x000fe20000705270 */
[----:B------:R-:W-:-:S03]  /*2550*/  IMAD.MOV.U32 R21, RZ, RZ, R37 ;  /* 0x000000ffff157224 */ /* 0x000fc600078e0025 */
[----:B------:R-:W-:-:S04]  /*2560*/  ISETP.NE.AND P0, PT, R36, R30, P0 ;  /* 0x0000001e2400720c */ /* 0x000fc80000705270 */
[----:B0-----:R-:W-:-:S13]  /*2570*/  ISETP.NE.AND P0, PT, R36, UR6, P0 ;  /* 0x0000000624007c0c */ /* 0x001fda0008705270 */
[----:B------:R0:W-:Y:S01]  /*2580*/  @!P0 STG.E desc[UR4][R10.64], R36 ;  /* 0x000000240a008986 */ /* 0x0001e2000c101904 */
[----:B------:R-:W-:Y:S02]  /*2590*/  @!P0 IMAD.MOV.U32 R22, RZ, RZ, R33 ;  /* 0x000000ffff168224 */ /* 0x000fe400078e0021 */
[----:B------:R-:W-:-:S07]  /*25a0*/  @!P0 IMAD.MOV.U32 R25, RZ, RZ, R32 ;  /* 0x000000ffff198224 */ /* 0x000fce00078e0020 */
.L_x_25:
[----:B------:R-:W-:Y:S05]  /*25b0*/  BSYNC.RECONVERGENT B2 ;  /* 0x0000000000027941 */ /* 0x000fea0003800200 */
.L_x_24:
[----:B------:R-:W1:Y:S02]  /*25c0*/  LDC R32, c[0x3][0x58] ;  /* 0x00c01600ff207b82 */ /* 0x000e640000000800 */
[----:B-1----:R-:W-:-:S13]  /*25d0*/  ISETP.NE.AND P0, PT, R27, R32, PT ;  /* 0x000000201b00720c */ /* 0x002fda0003f05270 */
[----:B------:R-:W-:Y:S05]  /*25e0*/  @P0 BRA `(.L_x_31) ;  /* 0x0000000c00180947 */ /* 0x000fea0003800000 */
[----:B0-----:R-:W-:Y:S01]  /*25f0*/  SHF.R.U32.HI R2, RZ, 0x2, R25 ;  /* 0x00000002ff027819 */ /* 0x001fe20000011619 */
[----:B------:R-:W-:Y:S01]  /*2600*/  IMAD.SHL.U32 R5, R21, 0x10, RZ ;  /* 0x0000001015057824 */ /* 0x000fe200078e00ff */
[----:B------:R-:W-:Y:S01]  /*2610*/  UMOV UR6, 0xeb851eb8 ;  /* 0xeb851eb800067882 */ /* 0x000fe20000000000 */
[----:B------:R-:W-:Y:S01]  /*2620*/  VIADD R34, R24, 0x587c5 ;  /* 0x000587c518227836 */ /* 0x000fe20000000000 */
[----:B------:R-:W-:Y:S01]  /*2630*/  LOP3.LUT R2, R2, R25, RZ, 0x3c, !PT ;  /* 0x0000001902027212 */ /* 0x000fe200078e3cff */
[----:B------:R-:W-:-:S04]  /*2640*/  UMOV UR7, 0x3f8eb851 ;  /* 0x3f8eb85100077882 */ /* 0x000fc80000000000 */
[----:B------:R-:W-:-:S05]  /*2650*/  IMAD.SHL.U32 R14, R2, 0x2, RZ ;  /* 0x00000002020e7824 */ /* 0x000fca00078e00ff */
[----:B------:R-:W-:Y:S01]  /*2660*/  LOP3.LUT R14, R2, R14, R5, 0x96, !PT ;  /* 0x0000000e020e7212 */ /* 0x000fe200078e9605 */
[----:B------:R-:W-:-:S03]  /*2670*/  IMAD.MOV.U32 R2, RZ, RZ, 0x2f800000 ;  /* 0x2f800000ff027424 */ /* 0x000fc600078e00ff */
[----:B------:R-:W-:-:S05]  /*2680*/  LOP3.LUT R5, R14, R21, RZ, 0x3c, !PT ;  /* 0x000000150e057212 */ /* 0x000fca00078e3cff */
[----:B------:R-:W-:-:S05]  /*2690*/  IMAD.IADD R14, R5, 0x1, R34 ;  /* 0x00000001050e7824 */ /* 0x000fca00078e0222 */
[----:B------:R-:W-:-:S05]  /*26a0*/  I2FP.F32.U32 R15, R14 ;  /* 0x0000000e000f7245 */ /* 0x000fca0000201000 */
[----:B------:R-:W-:-:S04]  /*26b0*/  FFMA R25, R15, R2, 1.1641532182693481445e-10 ;  /* 0x2f0000000f197423 */ /* 0x000fc80000000002 */
[----:B------:R0:W1:Y:S02]  /*26c0*/  F2F.F64.F32 R14, R25 ;  /* 0x00000019000e7310 */ /* 0x0000640000201800 */
[----:B0-----:R-:W-:Y:S01]  /*26d0*/  IMAD.MOV.U32 R25, RZ, RZ, R22 ;  /* 0x000000ffff197224 */ /* 0x001fe200078e0016 */
[----:B-1----:R-:W-:Y:S01]  /*26e0*/  DSETP.GEU.AND P0, PT, R14, UR6, PT ;  /* 0x000000060e007e2a */ /* 0x002fe2000bf0e000 */
[----:B------:R-:W-:Y:S02]  /*26f0*/  IMAD.MOV.U32 R14, RZ, RZ, R20 ;  /* 0x000000ffff0e7224 */ /* 0x000fe400078e0014 */
[----:B------:R-:W-:-:S11]  /*2700*/  IMAD.MOV.U32 R15, RZ, RZ, R21 ;  /* 0x000000ffff0f7224 */ /* 0x000fd600078e0015 */
        /* <DEDUP_REMOVED lines=9> */
[----:B------:R-:W-:Y:S02]  /*27a0*/  LOP3.LUT R25, R25, R22, RZ, 0x3c, !PT ;  /* 0x0000001619197212 */ /* 0x000fe400078e3cff */
[----:B------:R-:W-:-:S03]  /*27b0*/  SHF.L.U32 R22, R5, 0x4, RZ ;  /* 0x0000000405167819 */ /* 0x000fc600000006ff */
        /* <DEDUP_REMOVED lines=22> */
[----:B------:R-:W-:Y:S06]  /*2920*/  BRA `(.L_x_34) ;  /* 0x0000000000387947 */ /* 0x000fec0003800000 */
.L_x_33:
[----:B------:R-:W-:Y:S01]  /*2930*/  SHF.R.U32.HI R22, RZ, 0x2, R23 ;  /* 0x00000002ff167819 */ /* 0x000fe20000011617 */
[----:B------:R-:W-:-:S03]  /*2940*/  VIADD R33, R24, 0x10974f ;  /* 0x0010974f18217836 */ /* 0x000fc60000000000 */
[----:B------:R-:W-:Y:S02]  /*2950*/  LOP3.LUT R22, R22, R23, RZ, 0x3c, !PT ;  /* 0x0000001716167212 */ /* 0x000fe400078e3cff */
[----:B------:R-:W-:-:S03]  /*2960*/  SHF.L.U32 R23, R31, 0x4, RZ ;  /* 0x000000041f177819 */ /* 0x000fc600000006ff */
        /* <DEDUP_REMOVED lines=9> */
[----:B------:R-:W-:-:S07]  /*2a00*/  LOP3.LUT R17, R22, 0xfff, RZ, 0xc0, !PT ;  /* 0x00000fff16117812 */ /* 0x000fce00078ec0ff */
.L_x_34:
[----:B------:R-:W-:Y:S05]  /*2a10*/  BSYNC.RECONVERGENT B2 ;  /* 0x0000000000027941 */ /* 0x000fea0003800200 */
.L_x_32:
[----:B------:R-:W-:-:S04]  /*2a20*/  IMAD R17, R0, 0x1000, R17 ;  /* 0x0000100000117824 */ /* 0x000fc800078e0211 */
[----:B------:R-:W-:-:S05]  /*2a30*/  IMAD.WIDE.U32 R12, R17, 0x4, R12 ;  /* 0x00000004110c7825 */ /* 0x000fca00078e000c */
[----:B------:R-:W2:Y:S04]  /*2a40*/  LDG.E R17, desc[UR4][R12.64] ;  /* 0x000000040c117981 */ /* 0x000ea8000c1e1900 */
[----:B------:R0:W-:Y:S04]  /*2a50*/  STG.E desc[UR4][R12.64], R27 ;  /* 0x0000001b0c007986 */ /* 0x0001e8000c101904 */
[----:B------:R0:W-:Y:S01]  /*2a60*/  STG.E desc[UR4][R10.64], RZ ;  /* 0x000000ff0a007986 */ /* 0x0001e2000c101904 */
[----:B--2---:R-:W-:-:S13]  /*2a70*/  ISETP.NE.AND P0, PT, R17, R26, PT ;  /* 0x0000001a1100720c */ /* 0x004fda0003f05270 */
[----:B0-----:R-:W-:Y:S05]  /*2a80*/  @P0 BRA `(.L_x_35) ;  /* 0x0000000000480947 */ /* 0x001fea0003800000 */
        /* <DEDUP_REMOVED lines=18> */
.L_x_35:
        /* <DEDUP_REMOVED lines=20> */
.L_x_36:
[C---:B------:R-:W-:Y:S01]  /*2cf0*/  ISETP.NE.AND P0, PT, R17.reuse, R16, PT ;  /* 0x000000101100720c */ /* 0x040fe20003f05270 */
[----:B------:R-:W-:Y:S01]  /*2d00*/  IMAD.MOV.U32 R25, RZ, RZ, R20 ;  /* 0x000000ffff197224 */ /* 0x000fe200078e0014 */
[C---:B------:R-:W-:Y:S01]  /*2d10*/  ISETP.NE.AND P1, PT, R17.reuse, R32, PT ;  /* 0x000000201100720c */ /* 0x040fe20003f25270 */
[----:B------:R-:W-:Y:S01]  /*2d20*/  IMAD.MOV.U32 R23, RZ, RZ, R5 ;  /* 0x000000ffff177224 */ /* 0x000fe200078e0005 */
[C---:B------:R-:W-:Y:S01]  /*2d30*/  ISETP.NE.AND P0, PT, R17.reuse, R28, P0 ;  /* 0x0000001c1100720c */ /* 0x040fe20000705270 */
[----:B------:R-:W-:Y:S01]  /*2d40*/  IMAD.MOV.U32 R24, RZ, RZ, R33 ;  /* 0x000000ffff187224 */ /* 0x000fe200078e0021 */
[----:B------:R-:W-:Y:S01]  /*2d50*/  MOV R22, R21 ;  /* 0x0000001500167202 */ /* 0x000fe20000000f00 */
[----:B------:R-:W-:Y:S01]  /*2d60*/  IMAD.MOV.U32 R20, RZ, RZ, R31 ;  /* 0x000000ffff147224 */ /* 0x000fe200078e001f */
[----:B------:R-:W-:Y:S01]  /*2d70*/  ISETP.NE.AND P0, PT, R17, R4, P0 ;  /* 0x000000041100720c */ /* 0x000fe20000705270 */
[----:B------:R-:W-:-:S03]  /*2d80*/  IMAD.MOV.U32 R21, RZ, RZ, R34 ;  /* 0x000000ffff157224 */ /* 0x000fc600078e0022 */
[----:B------:R-:W-:-:S13]  /*2d90*/  ISETP.NE.AND P0, PT, R17, R30, P0 ;  /* 0x0000001e1100720c */ /* 0x000fda0000705270 */
[----:B------:R-:W-:Y:S05]  /*2da0*/  @P0 BRA P1, `(.L_x_31) ;  /* 0x0000000400280947 */ /* 0x000fea0000800000 */
[----:B------:R0:W-:Y:S01]  /*2db0*/  STG.E desc[UR4][R10.64], R17 ;  /* 0x000000110a007986 */ /* 0x0001e2000c101904 */
[----:B------:R-:W-:Y:S02]  /*2dc0*/  IMAD.MOV.U32 R22, RZ, RZ, R15 ;  /* 0x000000ffff167224 */ /* 0x000fe400078e000f */
[----:B------:R-:W-:Y:S01]  /*2dd0*/  IMAD.MOV.U32 R25, RZ, RZ, R14 ;  /* 0x000000ffff197224 */ /* 0x000fe200078e000e */
[----:B------:R-:W-:Y:S06]  /*2de0*/  BRA `(.L_x_31) ;  /* 0x0000000400187947 */ /* 0x000fec0003800000 */
.L_x_2:
[----:B------:R-:W-:Y:S05]  /*2df0*/  BSYNC.RELIABLE B0 ;  /* 0x0000000000007941 */ /* 0x000fea0003800100 */
.L_x_1:
[----:B------:R-:W-:Y:S01]  /*2e00*/  SHF.R.U32.HI R2, RZ, 0x2, R25 ;  /* 0x00000002ff027819 */ /* 0x000fe20000011619 */
[----:B------:R-:W-:Y:S01]  /*2e10*/  IMAD.SHL.U32 R3, R30, 0x10, RZ ;  /* 0x000000101e037824 */ /* 0x000fe200078e00ff */
[----:B------:R-:W-:Y:S02]  /*2e20*/  BSSY.RECONVERGENT B2, `(.L_x_37) ;  /* 0x0000028000027945 */ /* 0x000fe40003800200 */
[----:B------:R-:W-:-:S04]  /*2e30*/  LOP3.LUT R2, R2, R25, RZ, 0x3c, !PT ;  /* 0x0000001902027212 */ /* 0x000fc800078e3cff */
[----:B------:R-:W-:-:S04]  /*2e40*/  SHF.L.U32 R4, R2, 0x1, RZ ;  /* 0x0000000102047819 */ /* 0x000fc800000006ff */
[----:B------:R-:W-:Y:S01]  /*2e50*/  LOP3.LUT R3, R2, R4, R3, 0x96, !PT ;  /* 0x0000000402037212 */ /* 0x000fe200078e9603 */
[----:B------:R-:W-:-:S03]  /*2e60*/  IMAD.MOV.U32 R2, RZ, RZ, 0x2f800000 ;  /* 0x2f800000ff027424 */ /* 0x000fc600078e00ff */
[----:B------:R-:W-:-:S04]  /*2e70*/  LOP3.LUT R20, R3, R30, RZ, 0x3c, !PT ;  /* 0x0000001e03147212 */ /* 0x000fc800078e3cff */
[----:B------:R-:W-:-:S04]  /*2e80*/  IADD3 R3, PT, PT, R16, 0x10974f, R20 ;  /* 0x0010974f10037810 */ /* 0x000fc80007ffe014 */
[----:B------:R-:W-:-:S05]  /*2e90*/  I2FP.F32.U32 R3, R3 ;  /* 0x0000000300037245 */ /* 0x000fca0000201000 */
[----:B------:R-:W-:-:S05]  /*2ea0*/  FFMA R3, R3, R2, 1.1641532182693481445e-10 ;  /* 0x2f00000003037423 */ /* 0x000fca0000000002 */
[----:B------:R-:W-:-:S13]  /*2eb0*/  FSETP.GEU.AND P0, PT, R3, 0.5, PT ;  /* 0x3f0000000300780b */ /* 0x000fda0003f0e000 */
[----:B------:R-:W-:Y:S05]  /*2ec0*/  @P0 BRA `(.L_x_38) ;  /* 0x00000000003c0947 */ /* 0x000fea0003800000 */
        /* <DEDUP_REMOVED lines=15> */
.L_x_38:
        /* <DEDUP_REMOVED lines=14> */
.L_x_39:
[----:B------:R-:W-:Y:S05]  /*30a0*/  BSYNC.RECONVERGENT B2 ;  /* 0x0000000000027941 */ /* 0x000fea0003800200 */
.L_x_37:
[----:B------:R-:W-:-:S04]  /*30b0*/  IMAD R17, R0, 0x1000, R17 ;  /* 0x0000100000117824 */ /* 0x000fc800078e0211 */
[----:B------:R-:W-:-:S06]  /*30c0*/  IMAD.WIDE.U32 R12, R17, 0x4, R12 ;  /* 0x00000004110c7825 */ /* 0x000fcc00078e000c */
[----:B------:R-:W2:Y:S01]  /*30d0*/  LDG.E R12, desc[UR4][R12.64] ;  /* 0x000000040c0c7981 */ /* 0x000ea2000c1e1900 */
[----:B------:R-:W-:Y:S01]  /*30e0*/  MOV R23, R30 ;  /* 0x0000001e00177202 */ /* 0x000fe20000000f00 */
[----:B------:R-:W-:Y:S02]  /*30f0*/  IMAD.MOV.U32 R22, RZ, RZ, R31 ;  /* 0x000000ffff167224 */ /* 0x000fe400078e001f */
[----:B------:R-:W-:Y:S02]  /*3100*/  IMAD.MOV.U32 R25, RZ, RZ, R15 ;  /* 0x000000ffff197224 */ /* 0x000fe400078e000f */
[----:B------:R-:W-:Y:S01]  /*3110*/  IMAD.MOV.U32 R21, RZ, RZ, R3 ;  /* 0x000000ffff157224 */ /* 0x000fe200078e0003 */
[----:B--2---:R-:W-:-:S13]  /*3120*/  ISETP.NE.AND P0, PT, R12, 0x6, PT ;  /* 0x000000060c00780c */ /* 0x004fda0003f05270 */
[----:B------:R-:W-:Y:S05]  /*3130*/  @P0 BRA `(.L_x_31) ;  /* 0x0000000000440947 */ /* 0x000fea0003800000 */
        /* <DEDUP_REMOVED lines=14> */
[----:B------:R-:W-:-:S13]  /*3220*/  FSETP.GEU.AND P0, PT, R5, 0.5, PT ;  /* 0x3f0000000500780b */ /* 0x000fda0003f0e000 */
[----:B------:R-:W-:-:S05]  /*3230*/  @!P0 IMAD.MOV.U32 R5, RZ, RZ, 0x6 ;  /* 0x00000006ff058424 */ /* 0x000fca00078e00ff */
[----:B------:R0:W-:Y:S02]  /*3240*/  @!P0 STG.E desc[UR4][R10.64], R5 ;  /* 0x000000050a008986 */ /* 0x0001e4000c101904 */
.L_x_31:
[----:B------:R-:W-:Y:S05]  /*3250*/  BSYNC.RECONVERGENT B1 ;  /* 0x0000000000017941 */ /* 0x000fea0003800200 */
.L_x_0:
[----:B------:R-:W-:Y:S05]  /*3260*/  WARPSYNC.ALL ;  /* 0x0000000000007948 */ /* 0x000fea0003800000 */
[----:B------:R-:W-:Y:S04]  /*3270*/  STG.E.64 desc[UR4][R18.64], R24 ;  /* 0x0000001812007986 */ /* 0x000fe8000c101b04 */
[----:B------:R-:W-:Y:S04]  /*3280*/  STG.E.64 desc[UR4][R18.64+0x8], R22 ;  /* 0x0000081612007986 */ /* 0x000fe8000c101b04 */
[----:B------:R-:W-:Y:S04]  /*3290*/  STG.E.64 desc[UR4][R18.64+0x10], R20 ;  /* 0x0000101412007986 */ /* 0x000fe8000c101b04 */
[----:B-----5:R-:W-:Y:S04]  /*32a0*/  STG.E.64 desc[UR4][R18.64+0x18], R6 ;  /* 0x0000180612007986 */ /* 0x020fe8000c101b04 */
[----:B------:R-:W-:Y:S04]  /*32b0*/  STG.E.64 desc[UR4][R18.64+0x28], R8 ;  /* 0x0000280812007986 */ /* 0x000fe8000c101b04 */
[----:B------:R-:W-:Y:S01]  /*32c0*/  STG.E desc[UR4][R18.64+0x20], R29 ;  /* 0x0000201d12007986 */ /* 0x000fe2000c101904 */
[----:B------:R-:W-:Y:S05]  /*32d0*/  EXIT ;  /* 0x000000000000794d */ /* 0x000fea0003800000 */
.L_x_40:
[----:B------:R-:W-:-:S00]  /*32e0*/  BRA `(.L_x_40) ;  /* 0xfffffffc00fc7947 */ /* 0x000fc0000383ffff */
[----:B------:R-:W-:-:S00]  /*32f0*/  NOP ;  /* 0x0000000000007918 */ /* 0x000fc00000000000 */
        /* <DEDUP_REMOVED lines=8> */
.L_x_50:


//--------------------- .text._Z10initCurandP17curandStateXORWOWy --------------------------
	.section	.text._Z10initCurandP17curandStateXORWOWy,"ax",@progbits
	.align	128
        .global         _Z10initCurandP17curandStateXORWOWy
        .type           _Z10initCurandP17curandStateXORWOWy,@function
        .size           _Z10initCurandP17curandStateXORWOWy,(.L_x_51 - _Z10initCurandP17curandStateXORWOWy)
        .other          _Z10initCurandP17curandStateXORWOWy,@"STO_CUDA_ENTRY STV_DEFAULT"
_Z10initCurandP17curandStateXORWOWy:
.text._Z10initCurandP17curandStateXORWOWy:
[----:B------:R-:W-:Y:S01]  /*0000*/  LDC R1, c[0x0][0x37c] ;  /* 0x0000df00ff017b82 */ /* 0x000fe20000000800 */
[----:B------:R-:W0:Y:S01]  /*0010*/  S2R R3, SR_TID.Y ;  /* 0x0000000000037919 */ /* 0x000e220000002200 */
[----:B------:R-:W1:Y:S06]  /*0020*/  LDCU UR7, c[0x0][0x360] ;  /* 0x00006c00ff0777ac */ /* 0x000e6c0008000800 */
[----:B------:R-:W0:Y:S01]  /*0030*/  S2UR UR4, SR_CTAID.Y ;  /* 0x00000000000479c3 */ /* 0x000e220000002600 */
[----:B------:R-:W-:Y:S01]  /*0040*/  BSSY.RECONVERGENT B0, `(.L_x_41) ;  /* 0x00000eb000007945 */ /* 0x000fe20003800200 */
[----:B------:R-:W1:Y:S06]  /*0050*/  S2R R13, SR_TID.X ;  /* 0x00000000000d7919 */ /* 0x000e6c0000002100 */
[----:B------:R-:W0:Y:S08]  /*0060*/  LDC R0, c[0x0][0x364] ;  /* 0x0000d900ff007b82 */ /* 0x000e300000000800 */
[----:B------:R-:W2:Y:S08]  /*0070*/  LDC.64 R8, c[0x0][0x388] ;  /* 0x0000e200ff087b82 */ /* 0x000eb00000000a00 */
[----:B------:R-:W3:Y:S08]  /*0080*/  S2UR UR6, SR_CTAID.X ;  /* 0x00000000000679c3 */ /* 0x000ef00000002500 */
[----:B------:R-:W3:Y:S01]  /*0090*/  LDC R5, c[0x0][0x370] ;  /* 0x0000dc00ff057b82 */ /* 0x000ee20000000800 */
[----:B0-----:R-:W-:Y:S01]  /*00a0*/  IMAD R0, R0, UR4, R3 ;  /* 0x0000000400007c24 */ /* 0x001fe2000f8e0203 */
[----:B------:R-:W0:Y:S06]  /*00b0*/  LDCU.64 UR4, c[0x0][0x358] ;  /* 0x00006b00ff0477ac */ /* 0x000e2c0008000a00 */
[----:B------:R-:W4:Y:S01]  /*00c0*/  LDC.64 R6, c[0x0][0x380] ;  /* 0x0000e000ff067b82 */ /* 0x000f220000000a00 */
[----:B--2---:R-:W-:-:S02]  /*00d0*/  LOP3.LUT R2, R8, 0xaad26b49, RZ, 0x3c, !PT ;  /* 0xaad26b4908027812 */ /* 0x004fc400078e3cff */
[----:B------:R-:W-:-:S03]  /*00e0*/  LOP3.LUT R3, R9, 0xf7dcefdd, RZ, 0x3c, !PT ;  /* 0xf7dcefdd09037812 */ /* 0x000fc600078e3cff */
[----:B------:R-:W-:Y:S02]  /*00f0*/  IMAD R2, R2, 0x4182bed5, RZ ;  /* 0x4182bed502027824 */ /* 0x000fe400078e02ff */
[----:B------:R-:W-:Y:S02]  /*0100*/  IMAD R3, R3, -0x658354e5, RZ ;  /* 0x9a7cab1b03037824 */ /* 0x000fe400078e02ff */
[C---:B------:R-:W-:Y:S01]  /*0110*/  VIADD R11, R2.reuse, 0x583f19 ;  /* 0x00583f19020b7836 */ /* 0x040fe20000000000 */
[C---:B------:R-:W-:Y:S01]  /*0120*/  LOP3.LUT R8, R2.reuse, 0x159a55e5, RZ, 0x3c, !PT ;  /* 0x159a55e502087812 */ /* 0x040fe200078e3cff */
[C---:B------:R-:W-:Y:S01]  /*0130*/  VIADD R9, R3.reuse, 0x1f123bb5 ;  /* 0x1f123bb503097836 */ /* 0x040fe20000000000 */
[----:B------:R-:W-:Y:S02]  /*0140*/  IADD3 R4, PT, PT, R2, 0x64f0c9, R3 ;  /* 0x0064f0c902047810 */ /* 0x000fe40007ffe003 */
[----:B------:R-:W-:Y:S01]  /*0150*/  LOP3.LUT R10, R3, 0x5491333, RZ, 0x3c, !PT ;  /* 0x05491333030a7812 */ /* 0x000fe200078e3cff */
[----:B---3--:R-:W-:-:S02]  /*0160*/  IMAD R0, R0, R5, UR6 ;  /* 0x0000000600007e24 */ /* 0x008fc4000f8e0205 */
[----:B------:R-:W-:Y:S02]  /*0170*/  VIADD R5, R2, 0x75bcd15 ;  /* 0x075bcd1502057836 */ /* 0x000fe40000000000 */
[----:B-1----:R-:W-:-:S04]  /*0180*/  IMAD R13, R0, UR7, R13 ;  /* 0x00000007000d7c24 */ /* 0x002fc8000f8e020d */
[C---:B----4-:R-:W-:Y:S01]  /*0190*/  IMAD.WIDE R6, R13.reuse, 0x30, R6 ;  /* 0x000000300d067825 */ /* 0x050fe200078e0206 */
[----:B------:R-:W-:-:S04]  /*01a0*/  ISETP.NE.AND P0, PT, R13, RZ, PT ;  /* 0x000000ff0d00720c */ /* 0x000fc80003f05270 */
[----:B0-----:R0:W-:Y:S04]  /*01b0*/  STG.E.64 desc[UR4][R6.64], R4 ;  /* 0x0000000406007986 */ /* 0x0011e8000c101b04 */
[----:B------:R0:W-:Y:S04]  /*01c0*/  STG.E.64 desc[UR4][R6.64+0x8], R8 ;  /* 0x0000080806007986 */ /* 0x0001e8000c101b04 */
[----:B------:R0:W-:Y:S01]  /*01d0*/  STG.E.64 desc[UR4][R6.64+0x10], R10 ;  /* 0x0000100a06007986 */ /* 0x0001e2000c101b04 */
[----:B------:R-:W-:Y:S05]  /*01e0*/  @!P0 BRA `(.L_x_42) ;  /* 0x0000000c00408947 */ /* 0x000fea0003800000 */
[----:B------:R-:W-:Y:S01]  /*01f0*/  SHF.R.S32.HI R0, RZ, 0x1f, R13 ;  /* 0x0000001fff007819 */ /* 0x000fe2000001140d */
[----:B------:R-:W-:-:S07]  /*0200*/  IMAD.MOV.U32 R12, RZ, RZ, RZ ;  /* 0x000000ffff0c7224 */ /* 0x000fce00078e00ff */
.L_x_48:
[----:B-1----:R-:W-:Y:S01]  /*0210*/  LOP3.LUT R2, R13, 0x3, RZ, 0xc0, !PT ;  /* 0x000000030d027812 */ /* 0x002fe200078ec0ff */
[----:B------:R-:W-:Y:S03]  /*0220*/  BSSY.RECONVERGENT B1, `(.L_x_43) ;  /* 0x00000c6000017945 */ /* 0x000fe60003800200 */
[----:B------:R-:W-:-:S04]  /*0230*/  ISETP.NE.U32.AND P0, PT, R2, RZ, PT ;  /* 0x000000ff0200720c */ /* 0x000fc80003f05070 */
[----:B------:R-:W-:-:S13]  /*0240*/  ISETP.NE.AND.EX P0, PT, RZ, RZ, PT, P0 ;  /* 0x000000ffff00720c */ /* 0x000fda0003f05300 */
[----:B------:R-:W-:Y:S05]  /*0250*/  @!P0 BRA `(.L_x_44) ;  /* 0x0000000c00088947 */ /* 0x000fea0003800000 */
[----:B0-----:R-:W0:Y:S01]  /*0260*/  LDC.64 R8, c[0x4][RZ] ;  /* 0x01000000ff087b82 */ /* 0x001e220000000a00 */
[----:B------:R-:W-:Y:S02]  /*0270*/  IMAD.MOV.U32 R14, RZ, RZ, RZ ;  /* 0x000000ffff0e7224 */ /* 0x000fe400078e00ff */
[----:B0-----:R-:W-:-:S07]  /*0280*/  IMAD.WIDE.U32 R8, R12, 0xc80, R8 ;  /* 0x00000c800c087825 */ /* 0x001fce00078e0008 */
.L_x_47:
[----:B-1----:R-:W-:Y:S01]  /*0290*/  IMAD.MOV.U32 R15, RZ, RZ, RZ ;  /* 0x000000ffff0f7224 */ /* 0x002fe200078e00ff */
[----:B------:R-:W-:Y:S01]  /*02a0*/  CS2R R2, SRZ ;  /* 0x0000000000027805 */ /* 0x000fe2000001ff00 */
[----:B------:R-:W-:Y:S01]  /*02b0*/  IMAD.MOV.U32 R17, RZ, RZ, RZ ;  /* 0x000000ffff117224 */ /* 0x000fe200078e00ff */
[----:B------:R-:W-:-:S07]  /*02c0*/  CS2R R4, SRZ ;  /* 0x0000000000047805 */ /* 0x000fce000001ff00 */
.L_x_46:
[----:B------:R-:W-:-:S05]  /*02d0*/  IMAD.WIDE.U32 R10, R17, 0x4, R6 ;  /* 0x00000004110a7825 */ /* 0x000fca00078e0006 */
[----:B------:R0:W5:Y:S01]  /*02e0*/  LDG.E R16, desc[UR4][R10.64+0x4] ;  /* 0x000004040a107981 */ /* 0x000162000c1e1900 */
[----:B------:R-:W-:-:S07]  /*02f0*/  IMAD.MOV.U32 R19, RZ, RZ, RZ ;  /* 0x000000ffff137224 */ /* 0x000fce00078e00ff */
.L_x_45:
[----:B-----5:R-:W-:Y:S01]  /*0300*/  SHF.R.U32.HI R24, RZ, R19, R16 ;  /* 0x00000013ff187219 */ /* 0x020fe20000011610 */
[----:B0-----:R-:W-:-:S03]  /*0310*/  IMAD.SHL.U32 R10, R17, 0x20, RZ ;  /* 0x00000020110a7824 */ /* 0x001fc600078e00ff */
[----:B------:R-:W-:Y:S01]  /*0320*/  LOP3.LUT R11, R24, 0x1, RZ, 0xc0, !PT ;  /* 0x00000001180b7812 */ /* 0x000fe200078ec0ff */
[----:B------:R-:W-:-:S03]  /*0330*/  IMAD.IADD R10, R10, 0x1, R19 ;  /* 0x000000010a0a7824 */ /* 0x000fc600078e0213 */
[----:B------:R-:W-:Y:S01]  /*0340*/  ISETP.NE.U32.AND P0, PT, R11, 0x1, PT ;  /* 0x000000010b00780c */ /* 0x000fe20003f05070 */
[----:B------:R-:W-:-:S03]  /*0350*/  IMAD R11, R10, 0x5, RZ ;  /* 0x000000050a0b7824 */ /* 0x000fc600078e02ff */
[----:B------:R-:W-:Y:S01]  /*0360*/  R2P PR, R24, 0x7e ;  /* 0x0000007e18007804 */ /* 0x000fe20000000000 */
[----:B------:R-:W-:-:S08]  /*0370*/  IMAD.WIDE.U32 R10, R11, 0x4, R8 ;  /* 0x000000040b0a7825 */ /* 0x000fd000078e0008 */
[----:B------:R-:W2:Y:S04]  /*0380*/  @!P0 LDG.E R18, desc[UR4][R10.64] ;  /* 0x000000040a128981 */ /* 0x000ea8000c1e1900 */
[----:B------:R-:W3:Y:S04]  /*0390*/  @!P0 LDG.E R20, desc[UR4][R10.64+0x10] ;  /* 0x000010040a148981 */ /* 0x000ee8000c1e1900 */
[----:B------:R-:W4:Y:S04]  /*03a0*/  @P1 LDG.E R22, desc[UR4][R10.64+0x14] ;  /* 0x000014040a161981 */ /* 0x000f28000c1e1900 */
[----:B------:R-:W4:Y:S04]  /*03b0*/  @P2 LDG.E R26, desc[UR4][R10.64+0x28] ;  /* 0x000028040a1a2981 */ /* 0x000f28000c1e1900 */
[----:B------:R-:W4:Y:S04]  /*03c0*/  @!P0 LDG.E R21, desc[UR4][R10.64+0x4] ;  /* 0x000004040a158981 */ /* 0x000f28000c1e1900 */
[----:B------:R-:W4:Y:S04]  /*03d0*/  @!P0 LDG.E R23, desc[UR4][R10.64+0xc] ;  /* 0x00000c040a178981 */ /* 0x000f28000c1e1900 */
[----:B------:R-:W4:Y:S04]  /*03e0*/  @P1 LDG.E R25, desc[UR4][R10.64+0x18] ;  /* 0x000018040a191981 */ /* 0x000f28000c1e1900 */
[----:B------:R-:W4:Y:S04]  /*03f0*/  @P3 LDG.E R28, desc[UR4][R10.64+0x3c] ;  /* 0x00003c040a1c3981 */ /* 0x000f28000c1e1900 */
[----:B------:R-:W4:Y:S01]  /*0400*/  @P6 LDG.E R27, desc[UR4][R10.64+0x7c] ;  /* 0x00007c040a1b6981 */ /* 0x000f22000c1e1900 */
[----:B--2---:R-:W-:-:S03]  /*0410*/  @!P0 LOP3.LUT R15, R15, R18, RZ, 0x3c, !PT ;  /* 0x000000120f0f8212 */ /* 0x004fc600078e3cff */
[----:B------:R-:W2:Y:S01]  /*0420*/  @!P0 LDG.E R18, desc[UR4][R10.64+0x8] ;  /* 0x000008040a128981 */ /* 0x000ea2000c1e1900 */
[----:B---3--:R-:W-:-:S03]  /*0430*/  @!P0 LOP3.LUT R3, R3, R20, RZ, 0x3c, !PT ;  /* 0x0000001403038212 */ /* 0x008fc600078e3cff */
[----:B------:R-:W3:Y:S01]  /*0440*/  @P1 LDG.E R20, desc[UR4][R10.64+0x24] ;  /* 0x000024040a141981 */ /* 0x000ee2000c1e1900 */
[----:B----4-:R-:W-:-:S03]  /*0450*/  @P1 LOP3.LUT R15, R15, R22, RZ, 0x3c, !PT ;  /* 0x000000160f0f1212 */ /* 0x010fc600078e3cff */
[----:B------:R-:W4:Y:S01]  /*0460*/  @P2 LDG.E R22, desc[UR4][R10.64+0x38] ;  /* 0x000038040a162981 */ /* 0x000f22000c1e1900 */
[----:B------:R-:W-:-:S03]  /*0470*/  @P2 LOP3.LUT R15, R15, R26, RZ, 0x3c, !PT ;  /* 0x0000001a0f0f2212 */ /* 0x000fc600078e3cff */
[----:B------:R-:W4:Y:S01]  /*0480*/  @P4 LDG.E R26, desc[UR4][R10.64+0x50] ;  /* 0x000050040a1a4981 */ /* 0x000f22000c1e1900 */
[----:B------:R-:W-:-:S03]  /*0490*/  @!P0 LOP3.LUT R4, R4, R21, RZ, 0x3c, !PT ;  /* 0x0000001504048212 */ /* 0x000fc600078e3cff */
[----:B------:R-:W4:Y:S01]  /*04a0*/  @P1 LDG.E R21, desc[UR4][R10.64+0x20] ;  /* 0x000020040a151981 */ /* 0x000f22000c1e1900 */
[----:B------:R-:W-:-:S03]  /*04b0*/  @!P0 LOP3.LUT R2, R2, R23, RZ, 0x3c, !PT ;  /* 0x0000001702028212 */ /* 0x000fc600078e3cff */
[----:B------:R-:W4:Y:S01]  /*04c0*/  @P2 LDG.E R23, desc[UR4][R10.64+0x2c] ;  /* 0x00002c040a172981 */ /* 0x000f22000c1e1900 */
[----:B------:R-:W-:-:S03]  /*04d0*/  @P1 LOP3.LUT R4, R4, R25, RZ, 0x3c, !PT ;  /* 0x0000001904041212 */ /* 0x000fc600078e3cff */
[----:B------:R-:W4:Y:S01]  /*04e0*/  @P2 LDG.E R25, desc[UR4][R10.64+0x34] ;  /* 0x000034040a192981 */ /* 0x000f22000c1e1900 */
[----:B--2---:R-:W-:-:S03]  /*04f0*/  @!P0 LOP3.LUT R5, R5, R18, RZ, 0x3c, !PT ;  /* 0x0000001205058212 */ /* 0x004fc600078e3cff */
[----:B------:R-:W2:Y:S01]  /*0500*/  @P1 LDG.E R18, desc[UR4][R10.64+0x1c] ;  /* 0x00001c040a121981 */ /* 0x000ea2000c1e1900 */
[----:B---3--:R-:W-:-:S03]  /*0510*/  @P1 LOP3.LUT R3, R3, R20, RZ, 0x3c, !PT ;  /* 0x0000001403031212 */ /* 0x008fc600078e3cff */
[----:B------:R-:W3:Y:S01]  /*0520*/  @P2 LDG.E R20, desc[UR4][R10.64+0x30] ;  /* 0x000030040a142981 */ /* 0x000ee2000c1e1900 */
[----:B----4-:R-:W-:-:S03]  /*0530*/  @P2 LOP3.LUT R3, R3, R22, RZ, 0x3c, !PT ;  /* 0x0000001603032212 */ /* 0x010fc600078e3cff */
[----:B------:R-:W4:Y:S01]  /*0540*/  @P3 LDG.E R22, desc[UR4][R10.64+0x4c] ;  /* 0x00004c040a163981 */ /* 0x000f22000c1e1900 */
[----:B------:R-:W-:-:S04]  /*0550*/  @P3 LOP3.LUT R15, R15, R28, RZ, 0x3c, !PT ;  /* 0x0000001c0f0f3212 */ /* 0x000fc800078e3cff */
[----:B------:R-:W-:Y:S02]  /*0560*/  @P4 LOP3.LUT R15, R15, R26, RZ, 0x3c, !PT ;  /* 0x0000001a0f0f4212 */ /* 0x000fe400078e3cff */
[----:B------:R-:W-:Y:S01]  /*0570*/  @P1 LOP3.LUT R2, R2, R21, RZ, 0x3c, !PT ;  /* 0x0000001502021212 */ /* 0x000fe200078e3cff */
[----:B------:R-:W4:Y:S04]  /*0580*/  @P5 LDG.E R26, desc[UR4][R10.64+0x64] ;  /* 0x000064040a1a5981 */ /* 0x000f28000c1e1900 */
[----:B------:R-:W4:Y:S01]  /*0590*/  @P3 LDG.E R21, desc[UR4][R10.64+0x40] ;  /* 0x000040040a153981 */ /* 0x000f22000c1e1900 */
[----:B------:R-:W-:Y:S02]  /*05a0*/  @P2 LOP3.LUT R4, R4, R23, RZ, 0x3c, !PT ;  /* 0x0000001704042212 */ /* 0x000fe400078e3cff */
[----:B------:R-:W-:Y:S01]  /*05b0*/  @P2 LOP3.LUT R2, R2, R25, RZ, 0x3c, !PT ;  /* 0x0000001902022212 */ /* 0x000fe200078e3cff */
[----:B------:R-:W4:Y:S04]  /*05c0*/  @P3 LDG.E R23, desc[UR4][R10.64+0x48] ;  /* 0x000048040a173981 */ /* 0x000f28000c1e1900 */
[----:B------:R-:W4:Y:S01]  /*05d0*/  @P4 LDG.E R25, desc[UR4][R10.64+0x54] ;  /* 0x000054040a194981 */ /* 0x000f22000c1e1900 */
[----:B--2---:R-:W-:-:S03]  /*05e0*/  @P1 LOP3.LUT R5, R5, R18, RZ, 0x3c, !PT ;  /* 0x0000001205051212 */ /* 0x004fc600078e3cff */
[----:B------:R-:W2:Y:S01]  /*05f0*/  @P3 LDG.E R18, desc[UR4][R10.64+0x44] ;  /* 0x000044040a123981 */ /* 0x000ea2000c1e1900 */
[----:B---3--:R-:W-:-:S03]  /*0600*/  @P2 LOP3.LUT R5, R5, R20, RZ, 0x3c, !PT ;  /* 0x0000001405052212 */ /* 0x008fc600078e3cff */
[----:B------:R-:W3:Y:S01]  /*0610*/  @P4 LDG.E R20, desc[UR4][R10.64+0x58] ;  /* 0x000058040a144981 */ /* 0x000ee2000c1e1900 */
[----:B----4-:R-:W-:-:S03]  /*0620*/  @P3 LOP3.LUT R3, R3, R22, RZ, 0x3c, !PT ;  /* 0x0000001603033212 */ /* 0x010fc600078e3cff */
[----:B------:R-:W4:Y:S01]  /*0630*/  @P4 LDG.E R22, desc[UR4][R10.64+0x60] ;  /* 0x000060040a164981 */ /* 0x000f22000c1e1900 */
[----:B------:R-:W-:Y:S02]  /*0640*/  LOP3.LUT P0, RZ, R24, 0x80, RZ, 0xc0, !PT ;  /* 0x0000008018ff7812 */ /* 0x000fe4000780c0ff */
[----:B------:R-:W-:Y:S02]  /*0650*/  @P5 LOP3.LUT R15, R15, R26, RZ, 0x3c, !PT ;  /* 0x0000001a0f0f5212 */ /* 0x000fe400078e3cff */
[----:B------:R-:W4:Y:S01]  /*0660*/  @P6 LDG.E R26, desc[UR4][R10.64+0x78] ;  /* 0x000078040a1a6981 */ /* 0x000f22000c1e1900 */
[----:B------:R-:W-:-:S03]  /*0670*/  @P3 LOP3.LUT R4, R4, R21, RZ, 0x3c, !PT ;  /* 0x0000001504043212 */ /* 0x000fc600078e3cff */
[----:B------:R-:W4:Y:S01]  /*0680*/  @P4 LDG.E R21, desc[UR4][R10.64+0x5c] ;  /* 0x00005c040a154981 */ /* 0x000f22000c1e1900 */
[----:B------:R-:W-:-:S03]  /*0690*/  @P3 LOP3.LUT R2, R2, R23, RZ, 0x3c, !PT ;  /* 0x0000001702023212 */ /* 0x000fc600078e3cff */
[----:B------:R-:W4:Y:S01]  /*06a0*/  @P5 LDG.E R23, desc[UR4][R10.64+0x68] ;  /* 0x000068040a175981 */ /* 0x000f22000c1e1900 */
[----:B------:R-:W-:-:S03]  /*06b0*/  @P4 LOP3.LUT R4, R4, R25, RZ, 0x3c, !PT ;  /* 0x0000001904044212 */ /* 0x000fc600078e3cff */
[----:B------:R-:W4:Y:S01]  /*06c0*/  @P5 LDG.E R25, desc[UR4][R10.64+0x70] ;  /* 0x000070040a195981 */ /* 0x000f22000c1e1900 */
[----:B--2---:R-:W-:-:S03]  /*06d0*/  @P3 LOP3.LUT R5, R5, R18, RZ, 0x3c, !PT ;  /* 0x0000001205053212 */ /* 0x004fc600078e3cff */
[----:B------:R-:W2:Y:S01]  /*06e0*/  @P5 LDG.E R18, desc[UR4][R10.64+0x6c] ;  /* 0x00006c040a125981 */ /* 0x000ea2000c1e1900 */
[----:B---3--:R-:W-:-:S03]  /*06f0*/  @P4 LOP3.LUT R5, R5, R20, RZ, 0x3c, !PT ;  /* 0x0000001405054212 */ /* 0x008fc600078e3cff */
[----:B------:R-:W3:Y:S01]  /*0700*/  @P5 LDG.E R20, desc[UR4][R10.64+0x74] ;  /* 0x000074040a145981 */ /* 0x000ee2000c1e1900 */
[----:B----4-:R-:W-:-:S03]  /*0710*/  @P4 LOP3.LUT R3, R3, R22, RZ, 0x3c, !PT ;  /* 0x0000001603034212 */ /* 0x010fc600078e3cff */
[----:B------:R-:W4:Y:S01]  /*0720*/  @P0 LDG.E R22, desc[UR4][R10.64+0x8c] ;  /* 0x00008c040a160981 */ /* 0x000f22000c1e1900 */
[----:B------:R-:W-:-:S03]  /*0730*/  @P6 LOP3.LUT R15, R15, R26, RZ, 0x3c, !PT ;  /* 0x0000001a0f0f6212 */ /* 0x000fc600078e3cff */
        /* <DEDUP_REMOVED lines=13> */
[----:B------:R-:W-:Y:S02]  /*0810*/  @P6 LOP3.LUT R4, R4, R27, RZ, 0x3c, !PT ;  /* 0x0000001b04046212 */ /* 0x000fe400078e3cff */
[----:B------:R-:W-:Y:S02]  /*0820*/  @P6 LOP3.LUT R2, R2, R21, RZ, 0x3c, !PT ;  /* 0x0000001502026212 */ /* 0x000fe400078e3cff */
[----:B------:R-:W-:Y:S02]  /*0830*/  @P0 LOP3.LUT R4, R4, R23, RZ, 0x3c, !PT ;  /* 0x0000001704040212 */ /* 0x000fe400078e3cff */
[----:B------:R-:W-:Y:S02]  /*0840*/  @P0 LOP3.LUT R2, R2, R25, RZ, 0x3c, !PT ;  /* 0x0000001902020212 */ /* 0x000fe400078e3cff */
[----:B--2---:R-:W-:Y:S02]  /*0850*/  @P6 LOP3.LUT R5, R5, R18, RZ, 0x3c, !PT ;  /* 0x0000001205056212 */ /* 0x004fe400078e3cff */
[----:B---3--:R-:W-:-:S02]  /*0860*/  @P6 LOP3.LUT R3, R3, R20, RZ, 0x3c, !PT ;  /* 0x0000001403036212 */ /* 0x008fc400078e3cff */
[----:B----4-:R-:W-:Y:S02]  /*0870*/  @P0 LOP3.LUT R5, R5, R22, RZ, 0x3c, !PT ;  /* 0x0000001605050212 */ /* 0x010fe400078e3cff */
[----:B------:R-:W-:Y:S02]  /*0880*/  @P0 LOP3.LUT R3, R3, R26, RZ, 0x3c, !PT ;  /* 0x0000001a03030212 */ /* 0x000fe400078e3cff */
[----:B------:R-:W-:-:S13]  /*0890*/  R2P PR, R24.B1, 0x7f ;  /* 0x0000007f18007804 */ /* 0x000fda0000001000 */
[----:B------:R-:W2:Y:S04]  /*08a0*/  @P0 LDG.E R18, desc[UR4][R10.64+0xa0] ;  /* 0x0000a0040a120981 */ /* 0x000ea8000c1e1900 */
[----:B------:R-:W3:Y:S04]  /*08b0*/  @P1 LDG.E R22, desc[UR4][R10.64+0xb4] ;  /* 0x0000b4040a161981 */ /* 0x000ee8000c1e1900 */
[----:B------:R-:W4:Y:S04]  /*08c0*/  @P2 LDG.E R26, desc[UR4][R10.64+0xc8] ;  /* 0x0000c8040a1a2981 */ /* 0x000f28000c1e1900 */
[----:B------:R-:W4:Y:S04]  /*08d0*/  @P3 LDG.E R28, desc[UR4][R10.64+0xdc] ;  /* 0x0000dc040a1c3981 */ /* 0x000f28000c1e1900 */
[----:B------:R-:W4:Y:S04]  /*08e0*/  @P0 LDG.E R23, desc[UR4][R10.64+0xa4] ;  /* 0x0000a4040a170981 */ /* 0x000f28000c1e1900 */
[----:B------:R-:W4:Y:S04]  /*08f0*/  @P0 LDG.E R20, desc[UR4][R10.64+0xa8] ;  /* 0x0000a8040a140981 */ /* 0x000f28000c1e1900 */
[----:B------:R-:W4:Y:S04]  /*0900*/  @P4 LDG.E R25, desc[UR4][R10.64+0xf0] ;  /* 0x0000f0040a194981 */ /* 0x000f28000c1e1900 */
        /* <DEDUP_REMOVED lines=21> */
[----:B------:R-:W-:Y:S02]  /*0a60*/  LOP3.LUT P0, RZ, R24, 0x8000, RZ, 0xc0, !PT ;  /* 0x0000800018ff7812 */ /* 0x000fe4000780c0ff */
[----:B----4-:R-:W-:Y:S01]  /*0a70*/  @P5 LOP3.LUT R15, R15, R26, RZ, 0x3c, !PT ;  /* 0x0000001a0f0f5212 */ /* 0x010fe200078e3cff */
[----:B------:R-:W4:Y:S04]  /*0a80*/  @P3 LDG.E R24, desc[UR4][R10.64+0xe4] ;  /* 0x0000e4040a183981 */ /* 0x000f28000c1e1900 */
[----:B------:R-:W2:Y:S01]  /*0a90*/  @P6 LDG.E R26, desc[UR4][R10.64+0x118] ;  /* 0x000118040a1a6981 */ /* 0x000ea2000c1e1900 */
        /* <DEDUP_REMOVED lines=8> */
[----:B---3--:R-:W-:-:S03]  /*0b20*/  @P2 LOP3.LUT R3, R3, R22, RZ, 0x3c, !PT ;  /* 0x0000001603032212 */ /* 0x008fc600078e3cff */
[----:B------:R-:W3:Y:S01]  /*0b30*/  @P4 LDG.E R22, desc[UR4][R10.64+0x100] ;  /* 0x000100040a164981 */ /* 0x000ee2000c1e1900 */
[----:B--2---:R-:W-:-:S03]  /*0b40*/  @P6 LOP3.LUT R15, R15, R26, RZ, 0x3c, !PT ;  /* 0x0000001a0f0f6212 */ /* 0x004fc600078e3cff */
[----:B------:R-:W2:Y:S01]  /*0b50*/  @P0 LDG.E R26, desc[UR4][R10.64+0x12c] ;  /* 0x00012c040a1a0981 */ /* 0x000ea2000c1e1900 */
[----:B----4-:R-:W-:-:S03]  /*0b60*/  @P2 LOP3.LUT R2, R2, R23, RZ, 0x3c, !PT ;  /* 0x0000001702022212 */ /* 0x010fc600078e3cff */
[----:B------:R-:W4:Y:S01]  /*0b70*/  @P4 LDG.E R23, desc[UR4][R10.64+0xfc] ;  /* 0x0000fc040a174981 */ /* 0x000f22000c1e1900 */
[----:B------:R-:W-:-:S03]  /*0b80*/  @P2 LOP3.LUT R5, R5, R20, RZ, 0x3c, !PT ;  /* 0x0000001405052212 */ /* 0x000fc600078e3cff */
[----:B------:R-:W4:Y:S01]  /*0b90*/  @P4 LDG.E R20, desc[UR4][R10.64+0xf8] ;  /* 0x0000f8040a144981 */ /* 0x000f22000c1e1900 */
[----:B------:R-:W-:Y:S02]  /*0ba0*/  @P3 LOP3.LUT R2, R2, R27, RZ, 0x3c, !PT ;  /* 0x0000001b02023212 */ /* 0x000fe400078e3cff */
[----:B------:R-:W-:Y:S01]  /*0bb0*/  @P3 LOP3.LUT R4, R4, R25, RZ, 0x3c, !PT ;  /* 0x0000001904043212 */ /* 0x000fe200078e3cff */
[----:B------:R-:W4:Y:S01]  /*0bc0*/  @P5 LDG.E R27, desc[UR4][R10.64+0x110] ;  /* 0x000110040a1b5981 */ /* 0x000f22000c1e1900 */
[----:B------:R-:W-:-:S03]  /*0bd0*/  @P3 LOP3.LUT R5, R5, R24, RZ, 0x3c, !PT ;  /* 0x0000001805053212 */ /* 0x000fc600078e3cff */
[----:B------:R-:W4:Y:S04]  /*0be0*/  @P5 LDG.E R25, desc[UR4][R10.64+0x108] ;  /* 0x000108040a195981 */ /* 0x000f28000c1e1900 */
        /* <DEDUP_REMOVED lines=19> */
[----:B------:R-:W-:-:S05]  /*0d20*/  VIADD R19, R19, 0x10 ;  /* 0x0000001013137836 */ /* 0x000fca0000000000 */
[----:B------:R-:W-:Y:S02]  /*0d30*/  ISETP.NE.AND P1, PT, R19, 0x20, PT ;  /* 0x000000201300780c */ /* 0x000fe40003f25270 */
[----:B------:R-:W-:Y:S02]  /*0d40*/  @P5 LOP3.LUT R3, R3, R18, RZ, 0x3c, !PT ;  /* 0x0000001203035212 */ /* 0x000fe400078e3cff */
[----:B------:R-:W-:Y:S02]  /*0d50*/  @P6 LOP3.LUT R4, R4, R21, RZ, 0x3c, !PT ;  /* 0x0000001504046212 */ /* 0x000fe400078e3cff */
[----:B---3--:R-:W-:-:S04]  /*0d60*/  @P6 LOP3.LUT R3, R3, R22, RZ, 0x3c, !PT ;  /* 0x0000001603036212 */ /* 0x008fc800078e3cff */
[----:B--2---:R-:W-:Y:S02]  /*0d70*/  @P0 LOP3.LUT R3, R3, R26, RZ, 0x3c, !PT ;  /* 0x0000001a03030212 */ /* 0x004fe400078e3cff */
[----:B----4-:R-:W-:Y:S02]  /*0d80*/  @P6 LOP3.LUT R2, R2, R23, RZ, 0x3c, !PT ;  /* 0x0000001702026212 */ /* 0x010fe400078e3cff */
[----:B------:R-:W-:Y:S02]  /*0d90*/  @P6 LOP3.LUT R5, R5, R20, RZ, 0x3c, !PT ;  /* 0x0000001405056212 */ /* 0x000fe400078e3cff */
[----:B------:R-:W-:Y:S02]  /*0da0*/  @P0 LOP3.LUT R2, R2, R27, RZ, 0x3c, !PT ;  /* 0x0000001b02020212 */ /* 0x000fe400078e3cff */
[----:B------:R-:W-:Y:S02]  /*0db0*/  @P0 LOP3.LUT R4, R4, R25, RZ, 0x3c, !PT ;  /* 0x0000001904040212 */ /* 0x000fe400078e3cff */
[----:B------:R-:W-:Y:S01]  /*0dc0*/  @P0 LOP3.LUT R5, R5, R24, RZ, 0x3c, !PT ;  /* 0x0000001805050212 */ /* 0x000fe200078e3cff */
[----:B------:R-:W-:Y:S06]  /*0dd0*/  @P1 BRA `(.L_x_45) ;  /* 0xfffffff400481947 */ /* 0x000fec000383ffff */
[----:B------:R-:W-:-:S05]  /*0de0*/  VIADD R17, R17, 0x1 ;  /* 0x0000000111117836 */ /* 0x000fca0000000000 */
[----:B------:R-:W-:-:S13]  /*0df0*/  ISETP.NE.AND P0, PT, R17, 0x5, PT ;  /* 0x000000051100780c */ /* 0x000fda0003f05270 */
[----:B------:R-:W-:Y:S05]  /*0e00*/  @P0 BRA `(.L_x_46) ;  /* 0xfffffff400300947 */ /* 0x000fea000383ffff */
[----:B------:R1:W-:Y:S01]  /*0e10*/  STG.E.64 desc[UR4][R6.64+0x8], R4 ;  /* 0x0000080406007986 */ /* 0x0003e2000c101b04 */
[----:B------:R-:W-:Y:S01]  /*0e20*/  VIADD R14, R14, 0x1 ;  /* 0x000000010e0e7836 */ /* 0x000fe20000000000 */
[----:B------:R-:W-:Y:S02]  /*0e30*/  LOP3.LUT R11, R13, 0x3, RZ, 0xc0, !PT ;  /* 0x000000030d0b7812 */ /* 0x000fe400078ec0ff */
[----:B------:R1:W-:Y:S02]  /*0e40*/  STG.E.64 desc[UR4][R6.64+0x10], R2 ;  /* 0x0000100206007986 */ /* 0x0003e4000c101b04 */
[----:B------:R-:W-:Y:S02]  /*0e50*/  ISETP.GE.U32.AND P0, PT, R14, R11, PT ;  /* 0x0000000b0e00720c */ /* 0x000fe40003f06070 */
[----:B------:R1:W-:Y:S11]  /*0e60*/  STG.E desc[UR4][R6.64+0x4], R15 ;  /* 0x0000040f06007986 */ /* 0x0003f6000c101904 */
[----:B------:R-:W-:Y:S05]  /*0e70*/  @!P0 BRA `(.L_x_47) ;  /* 0xfffffff400048947 */ /* 0x000fea000383ffff */
.L_x_44:
[----:B------:R-:W-:Y:S05]  /*0e80*/  BSYNC.RECONVERGENT B1 ;  /* 0x0000000000017941 */ /* 0x000fea0003800200 */
.L_x_43:
[C---:B------:R-:W-:Y:S01]  /*0e90*/  ISETP.GT.U32.AND P0, PT, R13.reuse, 0x3, PT ;  /* 0x000000030d00780c */ /* 0x040fe20003f04070 */
[----:B------:R-:W-:Y:S01]  /*0ea0*/  VIADD R12, R12, 0x1 ;  /* 0x000000010c0c7836 */ /* 0x000fe20000000000 */
[--C-:B------:R-:W-:Y:S02]  /*0eb0*/  SHF.R.U64 R13, R13, 0x2, R0.reuse ;  /* 0x000000020d0d7819 */ /* 0x100fe40000001200 */
[----:B------:R-:W-:Y:S02]  /*0ec0*/  ISETP.GT.U32.AND.EX P0, PT, R0, RZ, PT, P0 ;  /* 0x000000ff0000720c */ /* 0x000fe40003f04100 */
[----:B------:R-:W-:-:S11]  /*0ed0*/  SHF.R.U32.HI R0, RZ, 0x2, R0 ;  /* 0x00000002ff007819 */ /* 0x000fd60000011600 */
[----:B------:R-:W-:Y:S05]  /*0ee0*/  @P0 BRA `(.L_x_48) ;  /* 0xfffffff000c80947 */ /* 0x000fea000383ffff */
.L_x_42:
[----:B------:R-:W-:Y:S05]  /*0ef0*/  BSYNC.RECONVERGENT B0 ;  /* 0x0000000000007941 */ /* 0x000fea0003800200 */
.L_x_41:
[----:B------:R-:W-:Y:S04]  /*0f00*/  STG.E.64 desc[UR4][R6.64+0x18], RZ ;  /* 0x000018ff06007986 */ /* 0x000fe8000c101b04 */
[----:B------:R-:W-:Y:S04]  /*0f10*/  STG.E desc[UR4][R6.64+0x20], RZ ;  /* 0x000020ff06007986 */ /* 0x000fe8000c101904 */
[----:B------:R-:W-:Y:S01]  /*0f20*/  STG.E.64 desc[UR4][R6.64+0x28], RZ ;  /* 0x000028ff06007986 */ /* 0x000fe2000c101b04 */
[----:B------:R-:W-:Y:S05]  /*0f30*/  EXIT ;  /* 0x000000000000794d */ /* 0x000fea0003800000 */
.L_x_49:
        /* <DEDUP_REMOVED lines=12> */
.L_x_51:


//--------------------- .nv.global.init           --------------------------
	.section	.nv.global.init,"aw",@progbits
	.align	4
.nv.global.init:
	.type		mrg32k3aM1SubSeq,@object
	.size		mrg32k3aM1SubSeq,(mrg32k3aM2SubSeq - mrg32k3aM1SubSeq)
mrg32k3aM1SubSeq:
        /*0000*/ 	.byte	0x0b, 0xcc, 0xee, 0x04, 0x73, 0x29, 0x8b, 0x6f, 0xf6, 0x53, 0x03, 0xf6, 0x23, 0xf6, 0xea, 0xda
        /* <DEDUP_REMOVED lines=125> */
	.type		mrg32k3aM2SubSeq,@object
	.size		mrg32k3aM2SubSeq,(mrg32k3aM1 - mrg32k3aM2SubSeq)
mrg32k3aM2SubSeq:
        /* <DEDUP_REMOVED lines=126> */
	.type		mrg32k3aM1,@object
	.size		mrg32k3aM1,(mrg32k3aM1Seq - mrg32k3aM1)
mrg32k3aM1:
        /* <DEDUP_REMOVED lines=144> */
	.type		mrg32k3aM1Seq,@object
	.size		mrg32k3aM1Seq,(mrg32k3aM2 - mrg32k3aM1Seq)
mrg32k3aM1Seq:
        /* <DEDUP_REMOVED lines=144> */
	.type		mrg32k3aM2,@object
	.size		mrg32k3aM2,(mrg32k3aM2Seq - mrg32k3aM2)
mrg32k3aM2:
        /* <DEDUP_REMOVED lines=144> */
	.type		mrg32k3aM2Seq,@object
	.size		mrg32k3aM2Seq,(precalc_xorwow_matrix - mrg32k3aM2Seq)
mrg32k3aM2Seq:
        /* <DEDUP_REMOVED lines=144> */
	.type		precalc_xorwow_matrix,@object
	.size		precalc_xorwow_matrix,(precalc_xorwow_offset_matrix - precalc_xorwow_matrix)
precalc_xorwow_matrix:
        /* <DEDUP_REMOVED lines=6400> */
	.type		precalc_xorwow_offset_matrix,@object
	.size		precalc_xorwow_offset_matrix,(.L_1 - precalc_xorwow_offset_matrix)
precalc_xorwow_offset_matrix:
        /* <DEDUP_REMOVED lines=6400> */
.L_1:


//--------------------- .nv.shared.reserved.0     --------------------------
	.section	.nv.shared.reserved.0,"aw",@nobits
	.weak		__nv_reservedSMEM_offset_0_alias
	.size		__nv_reservedSMEM_offset_0_alias, 0, 64
	.other		__nv_reservedSMEM_offset_0_alias,@"STO_CUDA_RESERVED_SHARED STV_DEFAULT"
__nv_reservedSMEM_offset_0_alias:
	.zero		0
	.zero		64


//--------------------- .nv.constant0._Z12updateKernelPiP17curandStateXORWOWii --------------------------
	.section	.nv.constant0._Z12updateKernelPiP17curandStateXORWOWii,"a",@progbits
	.sectionflags	@""
	.align	4
.nv.constant0._Z12updateKernelPiP17curandStateXORWOWii:
	.zero		920


//--------------------- .nv.constant0._Z10initCurandP17curandStateXORWOWy --------------------------
	.section	.nv.constant0._Z10initCurandP17curandStateXORWOWy,"a",@progbits
	.sectionflags	@""
	.align	4
.nv.constant0._Z10initCurandP17curandStateXORWOWy:
	.zero		912


//--------------------- SYMBOLS --------------------------

	.type		.nv.reservedSmem.offset0,@object
	.size		.nv.reservedSmem.offset0,0x4
